def matmul_kernel(
    a_ptr,
    b_ptr,
    c_ptr,
    M,
    N,
    K,
    stride_am,
    stride_ak,
    stride_bk,
    stride_bn,
    stride_cm,
    stride_cn,
    BLOCK_M: tl.constexpr,
    BLOCK_N: tl.constexpr,
    BLOCK_K: tl.constexpr,
    GROUP_M: tl.constexpr,
):
    pid = tl.program_id(axis=0)
    num_pid_m = tl.cdiv(M, BLOCK_M)
    num_pid_n = tl.cdiv(N, BLOCK_N)
    num_pid_in_group = GROUP_M * num_pid_n
    group_id = pid // num_pid_in_group
    first_pid_m = group_id * GROUP_M
    group_size_m = min(num_pid_m - first_pid_m, GROUP_M)
    pid_m = first_pid_m + ((pid % num_pid_in_group) % group_size_m)
    pid_n = (pid % num_pid_in_group) // group_size_m

    offs_am = (pid_m * BLOCK_M + tl.arange(0, BLOCK_M)) % M
    offs_bn = (pid_n * BLOCK_N + tl.arange(0, BLOCK_N)) % N
    offs_k = tl.arange(0, BLOCK_K)
    a_ptrs = a_ptr + offs_am[:, None] * stride_am + offs_k[None, :] * stride_ak
    b_ptrs = b_ptr + offs_k[:, None] * stride_bk + offs_bn[None, :] * stride_bn

    acc = tl.zeros((BLOCK_M, BLOCK_N), dtype=tl.float32)
    for kk in range(0, tl.cdiv(K, BLOCK_K)):
        a = tl.load(a_ptrs, mask=offs_k[None, :] < K - kk * BLOCK_K, other=0.0)
        b = tl.load(b_ptrs, mask=offs_k[:, None] < K - kk * BLOCK_K, other=0.0)
        acc = tl.dot(a, b, acc)
        a_ptrs += BLOCK_K * stride_ak
        b_ptrs += BLOCK_K * stride_bk

    c = acc.to(c_ptr.dtype.element_ty)
    offs_cm = pid_m * BLOCK_M + tl.arange(0, BLOCK_M)
    offs_cn = pid_n * BLOCK_N + tl.arange(0, BLOCK_N)
    c_ptrs = c_ptr + offs_cm[:, None] * stride_cm + offs_cn[None, :] * stride_cn
    mask = (offs_cm[:, None] < M) & (offs_cn[None, :] < N)
    tl.store(c_ptrs, c, mask=mask)

# config = {"BLOCK_K": 256, "BLOCK_M": 32, "BLOCK_N": 16, "GROUP_M": 8, "arch": "sm_90", "dtype": "fp16", "num_ctas": 1, "num_stages": 3, "num_warps": 4}
# arch = sm_90


// ===== COMPILED SASS (sm_90a) =====

	.target	sm_90a

	.elftype	@"ET_EXEC"


//--------------------- .note.nv.tkinfo           --------------------------
	.section	.note.nv.tkinfo,"",@"SHT_NOTE"
	.sectionflags	@"SHF_NOTE_NV_TKINFO"
	.tkinfo
        /*0018*/ 	.word	0x00000002
        /*0030*/ 	.string	""
        /*0030*/ 	.string	"ptxas"
        /*0030*/ 	.string	"Cuda compilation tools, release 13.0, V13.0.88"
        /*0030*/ 	.string	"Build cuda_13.0.r13.0/compiler.36424714_0"
        /*0030*/ 	.string	"-v  -suppress-debug-info  -lineinfo  -arch sm_90a "



//--------------------- .note.nv.cuinfo           --------------------------
	.section	.note.nv.cuinfo,"",@"SHT_NOTE"
	.sectionflags	@"SHF_NOTE_NV_CUINFO"
        /*0018*/ 	.short	0x0002
        /*001a*/ 	.short	0x005a
        /*001c*/ 	.short	0x0082
	.zero		2


//--------------------- .nv.info                  --------------------------
	.section	.nv.info,"",@"SHT_CUDA_INFO"
	.align	4


	//----- nvinfo : EIATTR_REGCOUNT
	.align		4
        /*0000*/ 	.byte	0x04, 0x2f
        /*0002*/ 	.short	(.L_1 - .L_0)
	.align		4
.L_0:
        /*0004*/ 	.word	index@(matmul_kernel)
        /*0008*/ 	.word	0x000000ff


	//----- nvinfo : EIATTR_FRAME_SIZE
	.align		4
.L_1:
        /*000c*/ 	.byte	0x04, 0x11
        /*000e*/ 	.short	(.L_3 - .L_2)
	.align		4
.L_2:
        /*0010*/ 	.word	index@(matmul_kernel)
        /*0014*/ 	.word	0x00000000


	//----- nvinfo : EIATTR_MIN_STACK_SIZE
	.align		4
.L_3:
        /*0018*/ 	.byte	0x04, 0x12
        /*001a*/ 	.short	(.L_5 - .L_4)
	.align		4
.L_4:
        /*001c*/ 	.word	index@(matmul_kernel)
        /*0020*/ 	.word	0x00000000
.L_5:


//--------------------- .nv.compat                --------------------------
	.section	.nv.compat,"",@"SHT_CUDA_COMPAT_INFO"
	.align	4
        /*0000*/ 	.byte	0x02, 0x09, 0x01, 0x00, 0x02, 0x02, 0x01, 0x00, 0x02, 0x05, 0x05, 0x00, 0x03, 0x07, 0x01, 0x01
        /*0010*/ 	.byte	0x02, 0x03, 0x00, 0x00, 0x02, 0x06, 0x01, 0x00, 0x04, 0x0b, 0x08, 0x00, 0x00, 0x00, 0x00, 0x00
        /*0020*/ 	.byte	0x00, 0x00, 0x00, 0x00


//--------------------- .nv.info.matmul_kernel    --------------------------
	.section	.nv.info.matmul_kernel,"",@"SHT_CUDA_INFO"
	.sectionflags	@""
	.align	4


	//----- nvinfo : EIATTR_CUDA_API_VERSION
	.align		4
        /*0000*/ 	.byte	0x04, 0x37
        /*0002*/ 	.short	(.L_7 - .L_6)
.L_6:
        /*0004*/ 	.word	0x00000082


	//----- nvinfo : EIATTR_KPARAM_INFO
	.align		4
.L_7:
        /*0008*/ 	.byte	0x04, 0x17
        /*000a*/ 	.short	(.L_9 - .L_8)
.L_8:
        /*000c*/ 	.word	0x00000000
        /*0010*/ 	.short	0x000d
        /*0012*/ 	.short	0x0048
        /*0014*/ 	.byte	0x00, 0xf4, 0x21, 0x00


	//----- nvinfo : EIATTR_KPARAM_INFO
	.align		4
.L_9:
        /*0018*/ 	.byte	0x04, 0x17
        /*001a*/ 	.short	(.L_11 - .L_10)
.L_10:
        /*001c*/ 	.word	0x00000000
        /*0020*/ 	.short	0x000c
        /*0022*/ 	.short	0x0040
        /*0024*/ 	.byte	0x00, 0xf4, 0x21, 0x00


	//----- nvinfo : EIATTR_KPARAM_INFO
	.align		4
.L_11:
        /*0028*/ 	.byte	0x04, 0x17
        /*002a*/ 	.short	(.L_13 - .L_12)
.L_12:
        /*002c*/ 	.word	0x00000000
        /*0030*/ 	.short	0x000b
        /*0032*/ 	.short	0x0038
        /*0034*/ 	.byte	0x00, 0xf0, 0x11, 0x00


	//----- nvinfo : EIATTR_KPARAM_INFO
	.align		4
.L_13:
        /*0038*/ 	.byte	0x04, 0x17
        /*003a*/ 	.short	(.L_15 - .L_14)
.L_14:
        /*003c*/ 	.word	0x00000000
        /*0040*/ 	.short	0x000a
        /*0042*/ 	.short	0x0034
        /*0044*/ 	.byte	0x00, 0xf0, 0x11, 0x00


	//----- nvinfo : EIATTR_KPARAM_INFO
	.align		4
.L_15:
        /*0048*/ 	.byte	0x04, 0x17
        /*004a*/ 	.short	(.L_17 - .L_16)
.L_16:
        /*004c*/ 	.word	0x00000000
        /*0050*/ 	.short	0x0009
        /*0052*/ 	.short	0x0030
        /*0054*/ 	.byte	0x00, 0xf0, 0x11, 0x00


	//----- nvinfo : EIATTR_KPARAM_INFO
	.align		4
.L_17:
        /*0058*/ 	.byte	0x04, 0x17
        /*005a*/ 	.short	(.L_19 - .L_18)
.L_18:
        /*005c*/ 	.word	0x00000000
        /*0060*/ 	.short	0x0008
        /*0062*/ 	.short	0x002c
        /*0064*/ 	.byte	0x00, 0xf0, 0x11, 0x00


	//----- nvinfo : EIATTR_KPARAM_INFO
	.align		4
.L_19:
        /*0068*/ 	.byte	0x04, 0x17
        /*006a*/ 	.short	(.L_21 - .L_20)
.L_20:
        /*006c*/ 	.word	0x00000000
        /*0070*/ 	.short	0x0007
        /*0072*/ 	.short	0x0028
        /*0074*/ 	.byte	0x00, 0xf0, 0x11, 0x00


	//----- nvinfo : EIATTR_KPARAM_INFO
	.align		4
.L_21:
        /*0078*/ 	.byte	0x04, 0x17
        /*007a*/ 	.short	(.L_23 - .L_22)
.L_22:
        /*007c*/ 	.word	0x00000000
        /*0080*/ 	.short	0x0006
        /*0082*/ 	.short	0x0024
        /*0084*/ 	.byte	0x00, 0xf0, 0x11, 0x00


	//----- nvinfo : EIATTR_KPARAM_INFO
	.align		4
.L_23:
        /*0088*/ 	.byte	0x04, 0x17
        /*008a*/ 	.short	(.L_25 - .L_24)
.L_24:
        /*008c*/ 	.word	0x00000000
        /*0090*/ 	.short	0x0005
        /*0092*/ 	.short	0x0020
        /*0094*/ 	.byte	0x00, 0xf0, 0x11, 0x00


	//----- nvinfo : EIATTR_KPARAM_INFO
	.align		4
.L_25:
        /*0098*/ 	.byte	0x04, 0x17
        /*009a*/ 	.short	(.L_27 - .L_26)
.L_26:
        /*009c*/ 	.word	0x00000000
        /*00a0*/ 	.short	0x0004
        /*00a2*/ 	.short	0x001c
        /*00a4*/ 	.byte	0x00, 0xf0, 0x11, 0x00


	//----- nvinfo : EIATTR_KPARAM_INFO
	.align		4
.L_27:
        /*00a8*/ 	.byte	0x04, 0x17
        /*00aa*/ 	.short	(.L_29 - .L_28)
.L_28:
        /*00ac*/ 	.word	0x00000000
        /*00b0*/ 	.short	0x0003
        /*00b2*/ 	.short	0x0018
        /*00b4*/ 	.byte	0x00, 0xf0, 0x11, 0x00


	//----- nvinfo : EIATTR_KPARAM_INFO
	.align		4
.L_29:
        /*00b8*/ 	.byte	0x04, 0x17
        /*00ba*/ 	.short	(.L_31 - .L_30)
.L_30:
        /*00bc*/ 	.word	0x00000000
        /*00c0*/ 	.short	0x0002
        /*00c2*/ 	.short	0x0010
        /*00c4*/ 	.byte	0x00, 0xf4, 0x21, 0x00


	//----- nvinfo : EIATTR_KPARAM_INFO
	.align		4
.L_31:
        /*00c8*/ 	.byte	0x04, 0x17
        /*00ca*/ 	.short	(.L_33 - .L_32)
.L_32:
        /*00cc*/ 	.word	0x00000000
        /*00d0*/ 	.short	0x0001
        /*00d2*/ 	.short	0x0008
        /*00d4*/ 	.byte	0x00, 0xf4, 0x21, 0x00


	//----- nvinfo : EIATTR_KPARAM_INFO
	.align		4
.L_33:
        /*00d8*/ 	.byte	0x04, 0x17
        /*00da*/ 	.short	(.L_35 - .L_34)
.L_34:
        /*00dc*/ 	.word	0x00000000
        /*00e0*/ 	.short	0x0000
        /*00e2*/ 	.short	0x0000
        /*00e4*/ 	.byte	0x00, 0xf4, 0x21, 0x00


	//----- nvinfo : EIATTR_SPARSE_MMA_MASK
	.align		4
.L_35:
        /*00e8*/ 	.byte	0x03, 0x50
        /*00ea*/ 	.short	0x0000


	//----- nvinfo : EIATTR_MAXREG_COUNT
	.align		4
        /*00ec*/ 	.byte	0x03, 0x1b
        /*00ee*/ 	.short	0x00ff


	//----- nvinfo : EIATTR_NUM_BARRIERS
	.align		4
        /*00f0*/ 	.byte	0x02, 0x4c
        /*00f2*/ 	.byte	0x01
	.zero		1


	//----- nvinfo : EIATTR_MERCURY_ISA_VERSION
	.align		4
        /*00f4*/ 	.byte	0x03, 0x5f
        /*00f6*/ 	.short	0x0101


	//----- nvinfo : EIATTR_EXIT_INSTR_OFFSETS
	.align		4
        /*00f8*/ 	.byte	0x04, 0x1c
        /*00fa*/ 	.short	(.L_37 - .L_36)


	//   ....[0]....
.L_36:
        /*00fc*/ 	.word	0x00004af0


	//   ....[1]....
        /*0100*/ 	.word	0x00004b40


	//----- nvinfo : EIATTR_REQNTID
	.align		4
.L_37:
        /*0104*/ 	.byte	0x04, 0x10
        /*0106*/ 	.short	(.L_39 - .L_38)
.L_38:
        /*0108*/ 	.word	0x00000080
        /*010c*/ 	.word	0x00000001
        /*0110*/ 	.word	0x00000001


	//----- nvinfo : EIATTR_CBANK_PARAM_SIZE
	.align		4
.L_39:
        /*0114*/ 	.byte	0x03, 0x19
        /*0116*/ 	.short	0x0050


	//----- nvinfo : EIATTR_PARAM_CBANK
	.align		4
        /*0118*/ 	.byte	0x04, 0x0a
        /*011a*/ 	.short	(.L_41 - .L_40)
	.align		4
.L_40:
        /*011c*/ 	.word	index@(.nv.constant0.matmul_kernel)
        /*0120*/ 	.short	0x0210
        /*0122*/ 	.short	0x0050


	//----- nvinfo : EIATTR_SW_WAR
	.align		4
.L_41:
        /*0124*/ 	.byte	0x04, 0x36
        /*0126*/ 	.short	(.L_43 - .L_42)
.L_42:
        /*0128*/ 	.word	0x00000008
.L_43:


//--------------------- .nv.callgraph             --------------------------
	.section	.nv.callgraph,"",@"SHT_CUDA_CALLGRAPH"
	.align	4
	.sectionentsize	8
	.align		4
        /*0000*/ 	.word	0x00000000
	.align		4
        /*0004*/ 	.word	0xffffffff
	.align		4
        /*0008*/ 	.word	0x00000000
	.align		4
        /*000c*/ 	.word	0xfffffffe
	.align		4
        /*0010*/ 	.word	0x00000000
	.align		4
        /*0014*/ 	.word	0xfffffffd
	.align		4
        /*0018*/ 	.word	0x00000000
	.align		4
        /*001c*/ 	.word	0xfffffffc


//--------------------- .text.matmul_kernel       --------------------------
	.section	.text.matmul_kernel,"ax",@progbits
	.align	128
        .global         matmul_kernel
        .type           matmul_kernel,@function
        .size           matmul_kernel,(.L_x_3 - matmul_kernel)
        .other          matmul_kernel,@"STO_CUDA_ENTRY STV_DEFAULT"
matmul_kernel:
.text.matmul_kernel:
[----:B------:R-:W-:Y:S08]  /*0000*/  LDC R1, c[0x0][0x28] ;  /* 0x00000a00ff017b82 */ /* 0x000ff00000000800 */
[----:B------:R-:W0:Y:S01]  /*0010*/  LDC.64 R26, c[0x0][0x228] ;  /* 0x00008a00ff1a7b82 */ /* 0x000e220000000a00 */
[----:B------:R-:W1:Y:S01]  /*0020*/  S2R R5, SR_CTAID.X ;  /* 0x0000000000057919 */ /* 0x000e620000002500 */
[----:B------:R-:W-:Y:S01]  /*0030*/  UMOV UR4, 0x400 ;  /* 0x0000040000047882 */ /* 0x000fe20000000000 */
[----:B------:R-:W-:-:S05]  /*0040*/  ULDC.64 UR10, c[0x0][0x208] ;  /* 0x00008200000a7ab9 */ /* 0x000fca0000000a00 */
[----:B------:R-:W2:Y:S08]  /*0050*/  LDC R112, c[0x0][0x230] ;  /* 0x00008c00ff707b82 */ /* 0x000eb00000000800 */
[----:B------:R-:W3:Y:S01]  /*0060*/  S2UR UR6, SR_CgaCtaId ;  /* 0x00000000000679c3 */ /* 0x000ee20000008800 */
[----:B0-----:R-:W-:-:S05]  /*0070*/  VIADD R0, R27, 0xf ;  /* 0x0000000f1b007836 */ /* 0x001fca0000000000 */
[----:B------:R-:W-:Y:S01]  /*0080*/  SHF.R.S32.HI R3, RZ, 0x1f, R0 ;  /* 0x0000001fff037819 */ /* 0x000fe20000011400 */
[----:B--2---:R-:W-:-:S03]  /*0090*/  VIADD R112, R112, 0xff ;  /* 0x000000ff70707836 */ /* 0x004fc60000000000 */
[----:B------:R-:W-:Y:S02]  /*00a0*/  LEA.HI R3, R3, R0, RZ, 0x4 ;  /* 0x0000000003037211 */ /* 0x000fe400078f20ff */
[----:B-1----:R-:W-:Y:S02]  /*00b0*/  IABS R8, R5 ;  /* 0x0000000500087213 */ /* 0x002fe40000000000 */
[----:B------:R-:W-:Y:S01]  /*00c0*/  SHF.R.S32.HI R3, RZ, 0x4, R3 ;  /* 0x00000004ff037819 */ /* 0x000fe20000011403 */
[----:B---3--:R-:W-:-:S04]  /*00d0*/  ULEA UR6, UR6, UR4, 0x18 ;  /* 0x0000000406067291 */ /* 0x008fc8000f8ec03f */
[----:B------:R-:W-:-:S05]  /*00e0*/  IMAD.SHL.U32 R4, R3, 0x8, RZ ;  /* 0x0000000803047824 */ /* 0x000fca00078e00ff */
[-C--:B------:R-:W-:Y:S02]  /*00f0*/  IABS R7, R4.reuse ;  /* 0x0000000400077213 */ /* 0x080fe40000000000 */
[----:B------:R-:W-:Y:S02]  /*0100*/  IABS R10, R4 ;  /* 0x00000004000a7213 */ /* 0x000fe40000000000 */
[----:B------:R-:W0:Y:S08]  /*0110*/  I2F.RP R0, R7 ;  /* 0x0000000700007306 */ /* 0x000e300000209400 */
[----:B0-----:R-:W0:Y:S02]  /*0120*/  MUFU.RCP R0, R0 ;  /* 0x0000000000007308 */ /* 0x001e240000001000 */
[----:B0-----:R-:W-:-:S02]  /*0130*/  VIADD R2, R0, 0xffffffe ;  /* 0x0ffffffe00027836 */ /* 0x001fc40000000000 */
[----:B------:R-:W-:-:S04]  /*0140*/  IMAD.MOV R0, RZ, RZ, -R10 ;  /* 0x000000ffff007224 */ /* 0x000fc800078e0a0a */
[----:B------:R0:W1:Y:S02]  /*0150*/  F2I.FTZ.U32.TRUNC.NTZ R3, R2 ;  /* 0x0000000200037305 */ /* 0x000064000021f000 */
[----:B0-----:R-:W-:Y:S02]  /*0160*/  IMAD.MOV.U32 R2, RZ, RZ, RZ ;  /* 0x000000ffff027224 */ /* 0x001fe400078e00ff */
[----:B-1----:R-:W-:-:S04]  /*0170*/  IMAD.MOV R6, RZ, RZ, -R3 ;  /* 0x000000ffff067224 */ /* 0x002fc800078e0a03 */
[----:B------:R-:W-:Y:S02]  /*0180*/  IMAD R9, R6, R7, RZ ;  /* 0x0000000706097224 */ /* 0x000fe400078e02ff */
[----:B------:R-:W-:Y:S02]  /*0190*/  IMAD.MOV.U32 R6, RZ, RZ, R8 ;  /* 0x000000ffff067224 */ /* 0x000fe400078e0008 */
[----:B------:R-:W-:-:S06]  /*01a0*/  IMAD.HI.U32 R3, R3, R9, R2 ;  /* 0x0000000903037227 */ /* 0x000fcc00078e0002 */
[----:B------:R-:W-:-:S04]  /*01b0*/  IMAD.HI.U32 R3, R3, R6, RZ ;  /* 0x0000000603037227 */ /* 0x000fc800078e00ff */
[----:B------:R-:W-:-:S05]  /*01c0*/  IMAD R0, R3, R0, R6 ;  /* 0x0000000003007224 */ /* 0x000fca00078e0206 */
[----:B------:R-:W-:-:S13]  /*01d0*/  ISETP.GT.U32.AND P1, PT, R7, R0, PT ;  /* 0x000000000700720c */ /* 0x000fda0003f24070 */
[----:B------:R-:W-:Y:S02]  /*01e0*/  @!P1 IMAD.IADD R0, R0, 0x1, -R7 ;  /* 0x0000000100009824 */ /* 0x000fe400078e0a07 */
[----:B------:R-:W-:Y:S01]  /*01f0*/  @!P1 VIADD R3, R3, 0x1 ;  /* 0x0000000103039836 */ /* 0x000fe20000000000 */
[----:B------:R-:W-:Y:S02]  /*0200*/  ISETP.NE.AND P1, PT, R4, RZ, PT ;  /* 0x000000ff0400720c */ /* 0x000fe40003f25270 */
[----:B------:R-:W-:Y:S02]  /*0210*/  ISETP.GE.U32.AND P0, PT, R0, R7, PT ;  /* 0x000000070000720c */ /* 0x000fe40003f06070 */
[----:B------:R-:W-:-:S04]  /*0220*/  LOP3.LUT R0, R5, R4, RZ, 0x3c, !PT ;  /* 0x0000000405007212 */ /* 0x000fc800078e3cff */
[----:B------:R-:W-:Y:S01]  /*0230*/  ISETP.GE.AND P2, PT, R0, RZ, PT ;  /* 0x000000ff0000720c */ /* 0x000fe20003f46270 */
[----:B------:R-:W-:-:S06]  /*0240*/  VIADD R0, R26, 0x1f ;  /* 0x0000001f1a007836 */ /* 0x000fcc0000000000 */
[----:B------:R-:W-:-:S04]  /*0250*/  @P0 VIADD R3, R3, 0x1 ;  /* 0x0000000103030836 */ /* 0x000fc80000000000 */
[----:B------:R-:W-:Y:S01]  /*0260*/  IMAD.MOV.U32 R2, RZ, RZ, R3 ;  /* 0x000000ffff027224 */ /* 0x000fe200078e0003 */
[----:B------:R-:W-:-:S03]  /*0270*/  SHF.R.S32.HI R3, RZ, 0x1f, R0 ;  /* 0x0000001fff037819 */ /* 0x000fc60000011400 */
[----:B------:R-:W-:Y:S01]  /*0280*/  @!P2 IMAD.MOV R2, RZ, RZ, -R2 ;  /* 0x000000ffff02a224 */ /* 0x000fe200078e0a02 */
[----:B------:R-:W-:Y:S02]  /*0290*/  @!P1 LOP3.LUT R2, RZ, R4, RZ, 0x33, !PT ;  /* 0x00000004ff029212 */ /* 0x000fe400078e33ff */
[----:B------:R-:W-:-:S03]  /*02a0*/  LEA.HI R3, R3, R0, RZ, 0x5 ;  /* 0x0000000003037211 */ /* 0x000fc600078f28ff */
[----:B------:R-:W-:Y:S02]  /*02b0*/  IMAD.SHL.U32 R6, R2, 0x8, RZ ;  /* 0x0000000802067824 */ /* 0x000fe400078e00ff */
[----:B------:R-:W-:-:S03]  /*02c0*/  IMAD.MOV R2, RZ, RZ, -R2 ;  /* 0x000000ffff027224 */ /* 0x000fc600078e0a02 */
[----:B------:R-:W-:Y:S01]  /*02d0*/  LEA.HI.SX32 R3, R3, -R6, 0x1b ;  /* 0x8000000603037211 */ /* 0x000fe200078fdaff */
[----:B------:R-:W-:-:S03]  /*02e0*/  IMAD R4, R4, R2, R5 ;  /* 0x0000000204047224 */ /* 0x000fc600078e0205 */
[----:B------:R-:W-:Y:S02]  /*02f0*/  VIMNMX R11, R3, 0x8, PT ;  /* 0x00000008030b7848 */ /* 0x000fe40003fe0100 */
[----:B------:R-:W-:Y:S02]  /*0300*/  IABS R9, R4 ;  /* 0x0000000400097213 */ /* 0x000fe40000000000 */
[----:B------:R-:W-:-:S04]  /*0310*/  IABS R7, R11 ;  /* 0x0000000b00077213 */ /* 0x000fc80000000000 */
[----:B------:R-:W0:Y:S08]  /*0320*/  I2F.RP R0, R7 ;  /* 0x0000000700007306 */ /* 0x000e300000209400 */
[----:B0-----:R-:W0:Y:S02]  /*0330*/  MUFU.RCP R0, R0 ;  /* 0x0000000000007308 */ /* 0x001e240000001000 */
[----:B0-----:R-:W-:-:S06]  /*0340*/  VIADD R3, R0, 0xffffffe ;  /* 0x0ffffffe00037836 */ /* 0x001fcc0000000000 */
[----:B------:R-:W0:Y:S02]  /*0350*/  F2I.FTZ.U32.TRUNC.NTZ R3, R3 ;  /* 0x0000000300037305 */ /* 0x000e24000021f000 */
[----:B0-----:R-:W-:-:S04]  /*0360*/  IMAD.MOV R8, RZ, RZ, -R3 ;  /* 0x000000ffff087224 */ /* 0x001fc800078e0a03 */
[----:B------:R-:W-:Y:S01]  /*0370*/  IMAD.MOV.U32 R2, RZ, RZ, R8 ;  /* 0x000000ffff027224 */ /* 0x000fe200078e0008 */
[----:B------:R-:W-:-:S03]  /*0380*/  IABS R8, R11 ;  /* 0x0000000b00087213 */ /* 0x000fc60000000000 */
[----:B------:R-:W-:Y:S02]  /*0390*/  IMAD R5, R2, R7, RZ ;  /* 0x0000000702057224 */ /* 0x000fe400078e02ff */
[----:B------:R-:W-:Y:S02]  /*03a0*/  IMAD.MOV.U32 R2, RZ, RZ, RZ ;  /* 0x000000ffff027224 */ /* 0x000fe400078e00ff */
[----:B------:R-:W-:Y:S02]  /*03b0*/  IMAD.MOV R0, RZ, RZ, -R8 ;  /* 0x000000ffff007224 */ /* 0x000fe400078e0a08 */
[----:B------:R-:W-:Y:S02]  /*03c0*/  IMAD.HI.U32 R2, R3, R5, R2 ;  /* 0x0000000503027227 */ /* 0x000fe400078e0002 */
[----:B------:R-:W0:Y:S04]  /*03d0*/  S2R R5, SR_TID.X ;  /* 0x0000000000057919 */ /* 0x000e280000002100 */
[----:B------:R-:W-:-:S04]  /*03e0*/  IMAD.HI.U32 R2, R2, R9, RZ ;  /* 0x0000000902027227 */ /* 0x000fc800078e00ff */
[----:B------:R-:W-:-:S05]  /*03f0*/  IMAD R0, R2, R0, R9 ;  /* 0x0000000002007224 */ /* 0x000fca00078e0209 */
[----:B------:R-:W-:-:S13]  /*0400*/  ISETP.GT.U32.AND P1, PT, R7, R0, PT ;  /* 0x000000000700720c */ /* 0x000fda0003f24070 */
[----:B------:R-:W-:Y:S02]  /*0410*/  @!P1 IMAD.IADD R0, R0, 0x1, -R7 ;  /* 0x0000000100009824 */ /* 0x000fe400078e0a07 */
[----:B------:R-:W-:Y:S01]  /*0420*/  @!P1 VIADD R2, R2, 0x1 ;  /* 0x0000000102029836 */ /* 0x000fe20000000000 */
[----:B------:R-:W-:Y:S02]  /*0430*/  ISETP.NE.AND P1, PT, R11, RZ, PT ;  /* 0x000000ff0b00720c */ /* 0x000fe40003f25270 */
[----:B------:R-:W-:Y:S02]  /*0440*/  ISETP.GE.U32.AND P0, PT, R0, R7, PT ;  /* 0x000000070000720c */ /* 0x000fe40003f06070 */
[----:B------:R-:W-:Y:S02]  /*0450*/  LOP3.LUT R0, R4, R11, RZ, 0x3c, !PT ;  /* 0x0000000b04007212 */ /* 0x000fe400078e3cff */
[----:B0-----:R-:W-:Y:S02]  /*0460*/  LOP3.LUT R3, R5, 0x1f, RZ, 0xc0, !PT ;  /* 0x0000001f05037812 */ /* 0x001fe400078ec0ff */
[----:B------:R-:W-:-:S07]  /*0470*/  ISETP.GE.AND P2, PT, R0, RZ, PT ;  /* 0x000000ff0000720c */ /* 0x000fce0003f46270 */
[----:B------:R-:W-:Y:S01]  /*0480*/  @P0 VIADD R2, R2, 0x1 ;  /* 0x0000000102020836 */ /* 0x000fe20000000000 */
[----:B------:R-:W-:-:S03]  /*0490*/  ISETP.GT.AND P0, PT, R112, 0xff, PT ;  /* 0x000000ff7000780c */ /* 0x000fc60003f04270 */
[----:B------:R-:W-:-:S04]  /*04a0*/  IMAD.MOV.U32 R0, RZ, RZ, R2 ;  /* 0x000000ffff007224 */ /* 0x000fc800078e0002 */
[----:B------:R-:W-:Y:S01]  /*04b0*/  @!P2 IMAD.MOV R0, RZ, RZ, -R0 ;  /* 0x000000ffff00a224 */ /* 0x000fe200078e0a00 */
[----:B------:R-:W-:-:S05]  /*04c0*/  @!P1 LOP3.LUT R0, RZ, R11, RZ, 0x33, !PT ;  /* 0x0000000bff009212 */ /* 0x000fca00078e33ff */
[----:B------:R-:W-:Y:S02]  /*04d0*/  IMAD.MOV R2, RZ, RZ, -R0 ;  /* 0x000000ffff027224 */ /* 0x000fe400078e0a00 */
[----:B------:R-:W-:Y:S02]  /*04e0*/  @!P0 IMAD.SHL.U32 R213, R5, 0x20, RZ ;  /* 0x0000002005d58824 */ /* 0x000fe400078e00ff */
[----:B------:R-:W-:Y:S02]  /*04f0*/  IMAD R2, R11, R2, R4 ;  /* 0x000000020b027224 */ /* 0x000fe400078e0204 */
[----:B------:R-:W-:Y:S02]  /*0500*/  @!P0 IMAD.MOV.U32 R108, RZ, RZ, RZ ;  /* 0x000000ffff6c8224 */ /* 0x000fe400078e00ff */
[----:B------:R-:W-:Y:S01]  /*0510*/  IMAD.IADD R2, R6, 0x1, R2 ;  /* 0x0000000106027824 */ /* 0x000fe200078e0202 */
[----:B------:R-:W-:Y:S01]  /*0520*/  SHF.R.U32.HI R6, RZ, 0x5, R5 ;  /* 0x00000005ff067819 */ /* 0x000fe20000011605 */
[----:B------:R-:W-:-:S02]  /*0530*/  @!P0 IMAD.MOV.U32 R110, RZ, RZ, RZ ;  /* 0x000000ffff6e8224 */ /* 0x000fc400078e00ff */
[----:B------:R-:W-:Y:S01]  /*0540*/  IMAD R4, R2, 0x20, R3 ;  /* 0x0000002002047824 */ /* 0x000fe200078e0203 */
[----:B------:R-:W-:Y:S01]  /*0550*/  @!P0 LOP3.LUT R2, R5, 0x40, RZ, 0xc0, !PT ;  /* 0x0000004005028812 */ /* 0x000fe200078ec0ff */
[----:B------:R-:W-:Y:S01]  /*0560*/  IMAD.SHL.U32 R0, R0, 0x10, RZ ;  /* 0x0000001000007824 */ /* 0x000fe200078e00ff */
[----:B------:R-:W-:Y:S02]  /*0570*/  SGXT.U32 R3, R6, 0x2 ;  /* 0x000000020603781a */ /* 0x000fe40000000000 */
[----:B------:R-:W-:Y:S01]  /*0580*/  @!P0 SHF.R.U32.HI R214, RZ, 0x1, R2 ;  /* 0x00000001ffd68819 */ /* 0x000fe20000011602 */
[----:B------:R-:W-:Y:S06]  /*0590*/  @!P0 BRA `(.L_x_0) ;  /* 0x0000004000888947 */ /* 0x000fec0003800000 */
[----:B------:R-:W-:Y:S01]  /*05a0*/  IABS R11, R26 ;  /* 0x0000001a000b7213 */ /* 0x000fe20000000000 */
[C---:B------:R-:W-:Y:S01]  /*05b0*/  VIADD R28, R0.reuse, 0xa ;  /* 0x0000000a001c7836 */ /* 0x040fe20000000000 */
[----:B------:R-:W-:Y:S01]  /*05c0*/  IABS R25, R27 ;  /* 0x0000001b00197213 */ /* 0x000fe20000000000 */
[----:B------:R-:W-:Y:S01]  /*05d0*/  VIADD R29, R0, 0x9 ;  /* 0x00000009001d7836 */ /* 0x000fe20000000000 */
[----:B------:R-:W0:Y:S01]  /*05e0*/  I2F.RP R2, R11 ;  /* 0x0000000b00027306 */ /* 0x000e220000209400 */
[----:B------:R-:W-:Y:S01]  /*05f0*/  ISETP.GE.AND P5, PT, R4, RZ, PT ;  /* 0x000000ff0400720c */ /* 0x000fe20003fa6270 */
[----:B------:R-:W-:Y:S01]  /*0600*/  VIADD R30, R0, 0x8 ;  /* 0x00000008001e7836 */ /* 0x000fe20000000000 */
[----:B------:R-:W-:Y:S01]  /*0610*/  ISETP.NE.AND P3, PT, R26, RZ, PT ;  /* 0x000000ff1a00720c */ /* 0x000fe20003f65270 */
[C---:B------:R-:W-:Y:S01]  /*0620*/  VIADD R32, R0.reuse, 0x6 ;  /* 0x0000000600207836 */ /* 0x040fe20000000000 */
[----:B------:R-:W-:Y:S01]  /*0630*/  IABS R22, R28 ;  /* 0x0000001c00167213 */ /* 0x000fe20000000000 */
[C---:B------:R-:W-:Y:S01]  /*0640*/  VIADD R31, R0.reuse, 0x7 ;  /* 0x00000007001f7836 */ /* 0x040fe20000000000 */
[----:B------:R-:W-:Y:S01]  /*0650*/  IABS R24, R29 ;  /* 0x0000001d00187213 */ /* 0x000fe20000000000 */
[----:B------:R-:W1:Y:S01]  /*0660*/  I2F.RP R9, R25 ;  /* 0x0000001900097306 */ /* 0x000e620000209400 */
[C---:B------:R-:W-:Y:S01]  /*0670*/  VIADD R33, R0.reuse, 0x5 ;  /* 0x0000000500217836 */ /* 0x040fe20000000000 */
[----:B------:R-:W2:Y:S01]  /*0680*/  LDC R92, c[0x0][0x238] ;  /* 0x00008e00ff5c7b82 */ /* 0x000ea20000000800 */
[C---:B------:R-:W-:Y:S01]  /*0690*/  VIADD R34, R0.reuse, 0x4 ;  /* 0x0000000400227836 */ /* 0x040fe20000000000 */
[----:B------:R-:W-:Y:S01]  /*06a0*/  ULDC UR7, c[0x0][0x23c] ;  /* 0x00008f0000077ab9 */ /* 0x000fe20000000800 */
[C---:B------:R-:W-:Y:S01]  /*06b0*/  VIADD R35, R0.reuse, 0x3 ;  /* 0x0000000300237836 */ /* 0x040fe20000000000 */
[----:B------:R-:W-:Y:S01]  /*06c0*/  ULDC UR4, c[0x0][0x234] ;  /* 0x00008d0000047ab9 */ /* 0x000fe20000000800 */
[C---:B------:R-:W-:Y:S01]  /*06d0*/  VIADD R36, R0.reuse, 0x2 ;  /* 0x0000000200247836 */ /* 0x040fe20000000000 */
[----:B0-----:R-:W0:Y:S01]  /*06e0*/  MUFU.RCP R2, R2 ;  /* 0x0000000200027308 */ /* 0x001e220000001000 */
[----:B------:R-:W-:Y:S01]  /*06f0*/  VIADD R37, R0, 0x1 ;  /* 0x0000000100257836 */ /* 0x000fe20000000000 */
[----:B------:R-:W-:Y:S01]  /*0700*/  ULDC UR5, c[0x0][0x240] ;  /* 0x0000900000057ab9 */ /* 0x000fe20000000800 */
[----:B------:R-:W-:Y:S01]  /*0710*/  ULDC.64 UR8, c[0x0][0x210] ;  /* 0x0000840000087ab9 */ /* 0x000fe20000000a00 */
[----:B------:R-:W-:Y:S01]  /*0720*/  LOP3.LUT R114, R3, 0xc0, RZ, 0xfc, !PT ;  /* 0x000000c003727812 */ /* 0x000fe200078efcff */
[----:B------:R-:W-:Y:S01]  /*0730*/  IMAD.SHL.U32 R213, R5, 0x20, RZ ;  /* 0x0000002005d57824 */ /* 0x000fe200078e00ff */
[----:B------:R-:W-:-:S02]  /*0740*/  IABS R23, R37 ;  /* 0x0000002500177213 */ /* 0x000fc40000000000 */
[----:B------:R-:W-:Y:S01]  /*0750*/  CS2R R108, SRZ ;  /* 0x00000000006c7805 */ /* 0x000fe2000001ff00 */
[----:B-1----:R-:W1:Y:S01]  /*0760*/  MUFU.RCP R9, R9 ;  /* 0x0000000900097308 */ /* 0x002e620000001000 */
[C---:B------:R-:W-:Y:S02]  /*0770*/  LOP3.LUT R113, R3.reuse, 0xc4, RZ, 0xfc, !PT ;  /* 0x000000c403717812 */ /* 0x040fe400078efcff */
[----:B------:R-:W-:Y:S02]  /*0780*/  CS2R R110, SRZ ;  /* 0x00000000006e7805 */ /* 0x000fe4000001ff00 */
[C---:B------:R-:W-:Y:S02]  /*0790*/  LOP3.LUT R212, R3.reuse, 0x4, RZ, 0xfc, !PT ;  /* 0x0000000403d47812 */ /* 0x040fe400078efcff */
[C---:B------:R-:W-:Y:S02]  /*07a0*/  LOP3.LUT R211, R3.reuse, 0x8, RZ, 0xfc, !PT ;  /* 0x0000000803d37812 */ /* 0x040fe400078efcff */
[C---:B------:R-:W-:Y:S01]  /*07b0*/  LOP3.LUT R210, R3.reuse, 0xc, RZ, 0xfc, !PT ;  /* 0x0000000c03d27812 */ /* 0x040fe200078efcff */
[----:B0-----:R-:W-:Y:S01]  /*07c0*/  VIADD R8, R2, 0xffffffe ;  /* 0x0ffffffe02087836 */ /* 0x001fe20000000000 */
[----:B------:R-:W-:Y:S01]  /*07d0*/  IABS R2, R4 ;  /* 0x0000000400027213 */ /* 0x000fe20000000000 */
[CC--:B--2---:R-:W-:Y:S01]  /*07e0*/  IMAD R95, R3.reuse, R92.reuse, RZ ;  /* 0x0000005c035f7224 */ /* 0x0c4fe200078e02ff */
[C---:B------:R-:W-:Y:S01]  /*07f0*/  LOP3.LUT R209, R3.reuse, 0x10, RZ, 0xfc, !PT ;  /* 0x0000001003d17812 */ /* 0x040fe200078efcff */
[----:B------:R0:W2:Y:S01]  /*0800*/  F2I.FTZ.U32.TRUNC.NTZ R7, R8 ;  /* 0x0000000800077305 */ /* 0x0000a2000021f000 */
[C---:B------:R-:W-:Y:S01]  /*0810*/  LOP3.LUT R208, R3.reuse, 0x14, RZ, 0xfc, !PT ;  /* 0x0000001403d07812 */ /* 0x040fe200078efcff */
[-C--:B------:R-:W-:Y:S01]  /*0820*/  IMAD R217, R210, R92.reuse, RZ ;  /* 0x0000005cd2d97224 */ /* 0x080fe200078e02ff */
[----:B------:R-:W-:Y:S01]  /*0830*/  LOP3.LUT R207, R3, 0x18, RZ, 0xfc, !PT ;  /* 0x0000001803cf7812 */ /* 0x000fe200078efcff */
[----:B-1----:R-:W-:Y:S01]  /*0840*/  VIADD R10, R9, 0xffffffe ;  /* 0x0ffffffe090a7836 */ /* 0x002fe20000000000 */
[C---:B------:R-:W-:Y:S01]  /*0850*/  LOP3.LUT R206, R3.reuse, 0x20, RZ, 0xfc, !PT ;  /* 0x0000002003ce7812 */ /* 0x040fe200078efcff */
[C---:B------:R-:W-:Y:S01]  /*0860*/  VIADD R9, R0.reuse, 0xe ;  /* 0x0000000e00097836 */ /* 0x040fe20000000000 */
[----:B------:R-:W-:Y:S01]  /*0870*/  LOP3.LUT R205, R3, 0x24, RZ, 0xfc, !PT ;  /* 0x0000002403cd7812 */ /* 0x000fe200078efcff */
[-C--:B------:R-:W-:Y:S01]  /*0880*/  IMAD R220, R207, R92.reuse, RZ ;  /* 0x0000005ccfdc7224 */ /* 0x080fe200078e02ff */
[----:B------:R-:W-:Y:S01]  /*0890*/  LOP3.LUT R204, R3, 0x28, RZ, 0xfc, !PT ;  /* 0x0000002803cc7812 */ /* 0x000fe200078efcff */
[----:B0-----:R-:W-:Y:S01]  /*08a0*/  VIADD R8, R0, 0xf ;  /* 0x0000000f00087836 */ /* 0x001fe20000000000 */
[----:B------:R-:W-:Y:S01]  /*08b0*/  IABS R14, R9 ;  /* 0x00000009000e7213 */ /* 0x000fe20000000000 */
[-C--:B------:R-:W-:Y:S01]  /*08c0*/  IMAD R222, R205, R92.reuse, RZ ;  /* 0x0000005ccdde7224 */ /* 0x080fe200078e02ff */
[----:B------:R-:W-:Y:S01]  /*08d0*/  ISETP.GE.AND P2, PT, R9, RZ, PT ;  /* 0x000000ff0900720c */ /* 0x000fe20003f46270 */
[----:B------:R-:W-:Y:S01]  /*08e0*/  IMAD R223, R204, R92, RZ ;  /* 0x0000005cccdf7224 */ /* 0x000fe200078e02ff */
[----:B------:R-:W-:Y:S01]  /*08f0*/  IABS R12, R8 ;  /* 0x00000008000c7213 */ /* 0x000fe20000000000 */
[--C-:B--2---:R-:W-:Y:S01]  /*0900*/  IMAD.MOV R6, RZ, RZ, -R7.reuse ;  /* 0x000000ffff067224 */ /* 0x104fe200078e0a07 */
[----:B------:R-:W-:Y:S01]  /*0910*/  ISETP.GE.AND P6, PT, R8, RZ, PT ;  /* 0x000000ff0800720c */ /* 0x000fe20003fc6270 */
[-C--:B------:R-:W-:Y:S01]  /*0920*/  IMAD R221, R206, R92.reuse, RZ ;  /* 0x0000005ccedd7224 */ /* 0x080fe200078e02ff */
[C---:B------:R-:W-:Y:S01]  /*0930*/  LOP3.LUT R203, R3.reuse, 0x2c, RZ, 0xfc, !PT ;  /* 0x0000002c03cb7812 */ /* 0x040fe200078efcff */
[----:B------:R-:W-:Y:S01]  /*0940*/  IMAD R13, R6, R11, RZ ;  /* 0x0000000b060d7224 */ /* 0x000fe200078e02ff */
[C---:B------:R-:W-:Y:S01]  /*0950*/  LOP3.LUT R202, R3.reuse, 0x30, RZ, 0xfc, !PT ;  /* 0x0000003003ca7812 */ /* 0x040fe200078efcff */
[----:B------:R-:W-:Y:S01]  /*0960*/  IMAD.MOV.U32 R6, RZ, RZ, RZ ;  /* 0x000000ffff067224 */ /* 0x000fe200078e00ff */
[----:B------:R-:W-:Y:S01]  /*0970*/  LOP3.LUT R201, R3, 0x34, RZ, 0xfc, !PT ;  /* 0x0000003403c97812 */ /* 0x000fe200078efcff */
[-C--:B------:R-:W-:Y:S01]  /*0980*/  IMAD R224, R203, R92.reuse, RZ ;  /* 0x0000005ccbe07224 */ /* 0x080fe200078e02ff */
[----:B------:R-:W-:Y:S01]  /*0990*/  LOP3.LUT R200, R3, 0x38, RZ, 0xfc, !PT ;  /* 0x0000003803c87812 */ /* 0x000fe200078efcff */
[----:B------:R-:W-:Y:S01]  /*09a0*/  IMAD.HI.U32 R6, R7, R13, R6 ;  /* 0x0000000d07067227 */ /* 0x000fe200078e0006 */
[C---:B------:R-:W-:Y:S01]  /*09b0*/  LOP3.LUT R199, R3.reuse, 0x40, RZ, 0xfc, !PT ;  /* 0x0000004003c77812 */ /* 0x040fe200078efcff */
[----:B------:R-:W0:Y:S01]  /*09c0*/  F2I.FTZ.U32.TRUNC.NTZ R7, R10 ;  /* 0x0000000a00077305 */ /* 0x000e22000021f000 */
[C---:B------:R-:W-:Y:S01]  /*09d0*/  LOP3.LUT R198, R3.reuse, 0x44, RZ, 0xfc, !PT ;  /* 0x0000004403c67812 */ /* 0x040fe200078efcff */
[----:B------:R-:W-:Y:S01]  /*09e0*/  IMAD R227, R200, R92, RZ ;  /* 0x0000005cc8e37224 */ /* 0x000fe200078e02ff */
[C---:B------:R-:W-:Y:S01]  /*09f0*/  LOP3.LUT R197, R3.reuse, 0x48, RZ, 0xfc, !PT ;  /* 0x0000004803c57812 */ /* 0x040fe200078efcff */
[----:B------:R-:W-:Y:S01]  /*0a00*/  IMAD.HI.U32 R6, R6, R2, RZ ;  /* 0x0000000206067227 */ /* 0x000fe200078e00ff */
[----:B------:R-:W-:-:S02]  /*0a10*/  LOP3.LUT R196, R3, 0x4c, RZ, 0xfc, !PT ;  /* 0x0000004c03c47812 */ /* 0x000fc400078efcff */
[C---:B------:R-:W-:Y:S01]  /*0a20*/  LOP3.LUT R195, R3.reuse, 0x50, RZ, 0xfc, !PT ;  /* 0x0000005003c37812 */ /* 0x040fe200078efcff */
[----:B------:R-:W-:Y:S01]  /*0a30*/  IMAD.MOV R6, RZ, RZ, -R6 ;  /* 0x000000ffff067224 */ /* 0x000fe200078e0a06 */
[C---:B------:R-:W-:Y:S01]  /*0a40*/  LOP3.LUT R194, R3.reuse, 0x54, RZ, 0xfc, !PT ;  /* 0x0000005403c27812 */ /* 0x040fe200078efcff */
[----:B------:R-:W-:Y:S01]  /*0a50*/  IMAD R231, R196, R92, RZ ;  /* 0x0000005cc4e77224 */ /* 0x000fe200078e02ff */
[----:B------:R-:W-:Y:S01]  /*0a60*/  LOP3.LUT R193, R3, 0x58, RZ, 0xfc, !PT ;  /* 0x0000005803c17812 */ /* 0x000fe200078efcff */
[----:B------:R-:W-:Y:S01]  /*0a70*/  IMAD R2, R11, R6, R2 ;  /* 0x000000060b027224 */ /* 0x000fe200078e0202 */
[C---:B------:R-:W-:Y:S01]  /*0a80*/  LOP3.LUT R136, R3.reuse, 0x60, RZ, 0xfc, !PT ;  /* 0x0000006003887812 */ /* 0x040fe200078efcff */
[----:B------:R-:W-:Y:S01]  /*0a90*/  IMAD R233, R194, R92, RZ ;  /* 0x0000005cc2e97224 */ /* 0x000fe200078e02ff */
[----:B------:R-:W-:Y:S01]  /*0aa0*/  LOP3.LUT R135, R3, 0x64, RZ, 0xfc, !PT ;  /* 0x0000006403877812 */ /* 0x000fe200078efcff */
[--C-:B0-----:R-:W-:Y:S01]  /*0ab0*/  IMAD.MOV R6, RZ, RZ, -R7.reuse ;  /* 0x000000ffff067224 */ /* 0x101fe200078e0a07 */
[----:B------:R-:W-:Y:S01]  /*0ac0*/  ISETP.GT.U32.AND P0, PT, R11, R2, PT ;  /* 0x000000020b00720c */ /* 0x000fe20003f04070 */
[-C--:B------:R-:W-:Y:S01]  /*0ad0*/  IMAD R235, R136, R92.reuse, RZ ;  /* 0x0000005c88eb7224 */ /* 0x080fe200078e02ff */
[C---:B------:R-:W-:Y:S01]  /*0ae0*/  LOP3.LUT R134, R3.reuse, 0x68, RZ, 0xfc, !PT ;  /* 0x0000006803867812 */ /* 0x040fe200078efcff */
[----:B------:R-:W-:Y:S01]  /*0af0*/  IMAD R13, R6, R25, RZ ;  /* 0x00000019060d7224 */ /* 0x000fe200078e02ff */
[C---:B------:R-:W-:Y:S01]  /*0b00*/  LOP3.LUT R133, R3.reuse, 0x6c, RZ, 0xfc, !PT ;  /* 0x0000006c03857812 */ /* 0x040fe200078efcff */
[----:B------:R-:W-:Y:S01]  /*0b10*/  IMAD.MOV.U32 R6, RZ, RZ, RZ ;  /* 0x000000ffff067224 */ /* 0x000fe200078e00ff */
[C---:B------:R-:W-:Y:S01]  /*0b20*/  LOP3.LUT R132, R3.reuse, 0x70, RZ, 0xfc, !PT ;  /* 0x0000007003847812 */ /* 0x040fe200078efcff */
[----:B------:R-:W-:Y:S01]  /*0b30*/  IMAD R237, R134, R92, RZ ;  /* 0x0000005c86ed7224 */ /* 0x000fe200078e02ff */
[----:B------:R-:W-:Y:S01]  /*0b40*/  LOP3.LUT R131, R3, 0x74, RZ, 0xfc, !PT ;  /* 0x0000007403837812 */ /* 0x000fe200078efcff */
[----:B------:R-:W-:Y:S01]  /*0b50*/  IMAD.HI.U32 R7, R7, R13, R6 ;  /* 0x0000000d07077227 */ /* 0x000fe200078e0006 */
[----:B------:R-:W-:-:S02]  /*0b60*/  LOP3.LUT R130, R3, 0x78, RZ, 0xfc, !PT ;  /* 0x0000007803827812 */ /* 0x000fc400078efcff */
[C---:B------:R-:W-:Y:S01]  /*0b70*/  LOP3.LUT R129, R3.reuse, 0x80, RZ, 0xfc, !PT ;  /* 0x0000008003817812 */ /* 0x040fe200078efcff */
[----:B------:R-:W-:Y:S01]  /*0b80*/  @!P0 IMAD.IADD R2, R2, 0x1, -R11 ;  /* 0x0000000102028824 */ /* 0x000fe200078e0a0b */
[----:B------:R-:W-:Y:S01]  /*0b90*/  LOP3.LUT R128, R3, 0x84, RZ, 0xfc, !PT ;  /* 0x0000008403807812 */ /* 0x000fe200078efcff */
[----:B------:R-:W-:Y:S01]  /*0ba0*/  IMAD.HI.U32 R6, R7, R12, RZ ;  /* 0x0000000c07067227 */ /* 0x000fe200078e00ff */
[----:B------:R-:W-:Y:S02]  /*0bb0*/  LOP3.LUT R127, R3, 0x88, RZ, 0xfc, !PT ;  /* 0x00000088037f7812 */ /* 0x000fe400078efcff */
[----:B------:R-:W-:Y:S01]  /*0bc0*/  ISETP.GT.U32.AND P0, PT, R11, R2, PT ;  /* 0x000000020b00720c */ /* 0x000fe20003f04070 */
[----:B------:R-:W-:Y:S01]  /*0bd0*/  IMAD.MOV R6, RZ, RZ, -R6 ;  /* 0x000000ffff067224 */ /* 0x000fe200078e0a06 */
[----:B------:R-:W-:Y:S01]  /*0be0*/  LOP3.LUT R126, R3, 0x8c, RZ, 0xfc, !PT ;  /* 0x0000008c037e7812 */ /* 0x000fe200078efcff */
[----:B------:R-:W-:Y:S01]  /*0bf0*/  IMAD.HI.U32 R10, R7, R14, RZ ;  /* 0x0000000e070a7227 */ /* 0x000fe200078e00ff */
[----:B------:R-:W-:-:S02]  /*0c00*/  LOP3.LUT R125, R3, 0x90, RZ, 0xfc, !PT ;  /* 0x00000090037d7812 */ /* 0x000fc400078efcff */
[----:B------:R-:W-:Y:S01]  /*0c10*/  LOP3.LUT R124, R3, 0x94, RZ, 0xfc, !PT ;  /* 0x00000094037c7812 */ /* 0x000fe200078efcff */
[----:B------:R-:W-:Y:S01]  /*0c20*/  IMAD R8, R25, R6, R12 ;  /* 0x0000000619087224 */ /* 0x000fe200078e020c */
[C---:B------:R-:W-:Y:S01]  /*0c30*/  LOP3.LUT R123, R3.reuse, 0x98, RZ, 0xfc, !PT ;  /* 0x00000098037b7812 */ /* 0x040fe200078efcff */
[----:B------:R-:W-:Y:S01]  /*0c40*/  VIADD R6, R0, 0xd ;  /* 0x0000000d00067836 */ /* 0x000fe20000000000 */
[C---:B------:R-:W-:Y:S01]  /*0c50*/  LOP3.LUT R122, R3.reuse, 0xa0, RZ, 0xfc, !PT ;  /* 0x000000a0037a7812 */ /* 0x040fe200078efcff */
[----:B------:R-:W-:Y:S01]  /*0c60*/  IMAD.MOV R10, RZ, RZ, -R10 ;  /* 0x000000ffff0a7224 */ /* 0x000fe200078e0a0a */
[----:B------:R-:W-:Y:S01]  /*0c70*/  LOP3.LUT R121, R3, 0xa4, RZ, 0xfc, !PT ;  /* 0x000000a403797812 */ /* 0x000fe200078efcff */
[----:B------:R-:W-:Y:S01]  /*0c80*/  @!P0 IMAD.IADD R2, R2, 0x1, -R11 ;  /* 0x0000000102028824 */ /* 0x000fe200078e0a0b */
[----:B------:R-:W-:Y:S01]  /*0c90*/  ISETP.GE.AND P4, PT, R6, RZ, PT ;  /* 0x000000ff0600720c */ /* 0x000fe20003f86270 */
[----:B------:R-:W-:Y:S01]  /*0ca0*/  IMAD R9, R25, R10, R14 ;  /* 0x0000000a19097224 */ /* 0x000fe200078e020e */
[----:B------:R-:W-:Y:S01]  /*0cb0*/  IABS R16, R6 ;  /* 0x0000000600107213 */ /* 0x000fe20000000000 */
[----:B------:R-:W-:Y:S01]  /*0cc0*/  IMAD.MOV.U32 R6, RZ, RZ, R2 ;  /* 0x000000ffff067224 */ /* 0x000fe200078e0002 */
[C---:B------:R-:W-:Y:S01]  /*0cd0*/  LOP3.LUT R119, R3.reuse, 0xa8, RZ, 0xfc, !PT ;  /* 0x000000a803777812 */ /* 0x040fe200078efcff */
[C---:B------:R-:W-:Y:S01]  /*0ce0*/  VIADD R10, R0.reuse, 0xc ;  /* 0x0000000c000a7836 */ /* 0x040fe20000000000 */
[----:B------:R-:W-:Y:S01]  /*0cf0*/  LOP3.LUT R118, R3, 0xac, RZ, 0xfc, !PT ;  /* 0x000000ac03767812 */ /* 0x000fe200078efcff */
[----:B------:R-:W-:Y:S01]  /*0d00*/  @!P5 IMAD.MOV R6, RZ, RZ, -R6 ;  /* 0x000000ffff06d224 */ /* 0x000fe200078e0a06 */
[----:B------:R-:W-:Y:S01]  /*0d10*/  ISETP.GT.U32.AND P5, PT, R25, R8, PT ;  /* 0x000000081900720c */ /* 0x000fe20003fa4070 */
[----:B------:R-:W-:Y:S01]  /*0d20*/  VIADD R11, R0, 0xb ;  /* 0x0000000b000b7836 */ /* 0x000fe20000000000 */
[----:B------:R-:W-:Y:S01]  /*0d30*/  @!P3 LOP3.LUT R6, RZ, R26, RZ, 0x33, !PT ;  /* 0x0000001aff06b212 */ /* 0x000fe200078e33ff */
[----:B------:R-:W-:Y:S01]  /*0d40*/  IMAD.HI.U32 R13, R7, R22, RZ ;  /* 0x00000016070d7227 */ /* 0x000fe200078e00ff */
[----:B------:R-:W-:-:S02]  /*0d50*/  ISETP.GE.AND P1, PT, R10, RZ, PT ;  /* 0x000000ff0a00720c */ /* 0x000fc40003f26270 */
[----:B------:R-:W-:Y:S01]  /*0d60*/  IABS R18, R10 ;  /* 0x0000000a00127213 */ /* 0x000fe20000000000 */
[----:B------:R-:W-:Y:S01]  /*0d70*/  IMAD.HI.U32 R10, R7, R16, RZ ;  /* 0x00000010070a7227 */ /* 0x000fe200078e00ff */
[----:B------:R-:W-:Y:S02]  /*0d80*/  ISETP.GE.AND P0, PT, R11, RZ, PT ;  /* 0x000000ff0b00720c */ /* 0x000fe40003f06270 */
[----:B------:R-:W-:Y:S01]  /*0d90*/  IABS R20, R11 ;  /* 0x0000000b00147213 */ /* 0x000fe20000000000 */
[----:B------:R-:W-:Y:S01]  /*0da0*/  IMAD.MOV R10, RZ, RZ, -R10 ;  /* 0x000000ffff0a7224 */ /* 0x000fe200078e0a0a */
[----:B------:R-:W-:Y:S01]  /*0db0*/  IABS R26, R34 ;  /* 0x00000022001a7213 */ /* 0x000fe20000000000 */
[----:B------:R-:W-:Y:S01]  /*0dc0*/  @!P5 IMAD.IADD R8, R8, 0x1, -R25 ;  /* 0x000000010808d824 */ /* 0x000fe200078e0a19 */
[----:B------:R-:W-:Y:S01]  /*0dd0*/  ISETP.GT.U32.AND P5, PT, R25, R9, PT ;  /* 0x000000091900720c */ /* 0x000fe20003fa4070 */
[----:B------:R-:W-:Y:S01]  /*0de0*/  IMAD.HI.U32 R11, R7, R18, RZ ;  /* 0x00000012070b7227 */ /* 0x000fe200078e00ff */
[----:B------:R-:W-:-:S02]  /*0df0*/  LOP3.LUT R117, R3, 0xb0, RZ, 0xfc, !PT ;  /* 0x000000b003757812 */ /* 0x000fc400078efcff */
[C---:B------:R-:W-:Y:S01]  /*0e00*/  ISETP.GT.U32.AND P3, PT, R25.reuse, R8, PT ;  /* 0x000000081900720c */ /* 0x040fe20003f64070 */
[----:B------:R-:W-:Y:S01]  /*0e10*/  IMAD R2, R25, R10, R16 ;  /* 0x0000000a19027224 */ /* 0x000fe200078e0210 */
[C---:B------:R-:W-:Y:S01]  /*0e20*/  LOP3.LUT R116, R3.reuse, 0xb4, RZ, 0xfc, !PT ;  /* 0x000000b403747812 */ /* 0x040fe200078efcff */
[----:B------:R-:W-:Y:S01]  /*0e30*/  IMAD.MOV R11, RZ, RZ, -R11 ;  /* 0x000000ffff0b7224 */ /* 0x000fe200078e0a0b */
[----:B------:R-:W-:Y:S01]  /*0e40*/  LOP3.LUT R115, R3, 0xb8, RZ, 0xfc, !PT ;  /* 0x000000b803737812 */ /* 0x000fe200078efcff */
[----:B------:R-:W-:-:S04]  /*0e50*/  IMAD.HI.U32 R12, R7, R20, RZ ;  /* 0x00000014070c7227 */ /* 0x000fc800078e00ff */
[----:B------:R-:W-:-:S04]  /*0e60*/  IMAD.HI.U32 R14, R7, R24, RZ ;  /* 0x00000018070e7227 */ /* 0x000fc800078e00ff */
[----:B------:R-:W-:Y:S01]  /*0e70*/  @!P3 IMAD.IADD R8, R8, 0x1, -R25 ;  /* 0x000000010808b824 */ /* 0x000fe200078e0a19 */
[C---:B------:R-:W-:Y:S01]  /*0e80*/  ISETP.GT.U32.AND P3, PT, R25.reuse, R2, PT ;  /* 0x000000021900720c */ /* 0x040fe20003f64070 */
[----:B------:R-:W-:Y:S02]  /*0e90*/  IMAD.MOV R15, RZ, RZ, -R13 ;  /* 0x000000ffff0f7224 */ /* 0x000fe400078e0a0d */
[C---:B------:R-:W-:Y:S01]  /*0ea0*/  IMAD R11, R25.reuse, R11, R18 ;  /* 0x0000000b190b7224 */ /* 0x040fe200078e0212 */
[----:B------:R-:W-:Y:S01]  /*0eb0*/  IABS R18, R30 ;  /* 0x0000001e00127213 */ /* 0x000fe20000000000 */
[----:B------:R-:W-:Y:S02]  /*0ec0*/  IMAD.MOV R12, RZ, RZ, -R12 ;  /* 0x000000ffff0c7224 */ /* 0x000fe400078e0a0c */
[----:B------:R-:W-:Y:S02]  /*0ed0*/  IMAD.MOV R17, RZ, RZ, -R14 ;  /* 0x000000ffff117224 */ /* 0x000fe400078e0a0e */
[----:B------:R-:W-:Y:S01]  /*0ee0*/  IMAD R14, R25, R15, R22 ;  /* 0x0000000f190e7224 */ /* 0x000fe200078e0216 */
[----:B------:R-:W-:Y:S01]  /*0ef0*/  IABS R22, R32 ;  /* 0x0000002000167213 */ /* 0x000fe20000000000 */
[----:B------:R-:W-:Y:S01]  /*0f00*/  @!P5 IMAD.IADD R9, R9, 0x1, -R25 ;  /* 0x000000010909d824 */ /* 0x000fe200078e0a19 */
[C---:B------:R-:W-:Y:S01]  /*0f10*/  ISETP.GT.U32.AND P5, PT, R25.reuse, R11, PT ;  /* 0x0000000b1900720c */ /* 0x040fe20003fa4070 */
[----:B------:R-:W-:Y:S01]  /*0f20*/  IMAD R13, R25, R12, R20 ;  /* 0x0000000c190d7224 */ /* 0x000fe200078e0214 */
[----:B------:R-:W-:Y:S01]  /*0f30*/  IABS R20, R31 ;  /* 0x0000001f00147213 */ /* 0x000fe20000000000 */
[----:B------:R-:W-:-:S04]  /*0f40*/  IMAD.HI.U32 R10, R7, R18, RZ ;  /* 0x00000012070a7227 */ /* 0x000fc800078e00ff */
[----:B------:R-:W-:Y:S01]  /*0f50*/  IMAD R15, R25, R17, R24 ;  /* 0x00000011190f7224 */ /* 0x000fe200078e0218 */
[----:B------:R-:W-:Y:S01]  /*0f60*/  IABS R24, R33 ;  /* 0x0000002100187213 */ /* 0x000fe20000000000 */
[----:B------:R-:W-:-:S04]  /*0f70*/  IMAD.HI.U32 R16, R7, R22, RZ ;  /* 0x0000001607107227 */ /* 0x000fc800078e00ff */
[----:B------:R-:W-:Y:S01]  /*0f80*/  @!P3 IMAD.IADD R2, R2, 0x1, -R25 ;  /* 0x000000010202b824 */ /* 0x000fe200078e0a19 */
[----:B------:R-:W-:Y:S01]  /*0f90*/  ISETP.GT.U32.AND P3, PT, R25, R9, PT ;  /* 0x000000091900720c */ /* 0x000fe20003f64070 */
[----:B------:R-:W-:Y:S02]  /*0fa0*/  IMAD.MOV R10, RZ, RZ, -R10 ;  /* 0x000000ffff0a7224 */ /* 0x000fe400078e0a0a */
[----:B------:R-:W-:-:S04]  /*0fb0*/  IMAD.HI.U32 R12, R7, R20, RZ ;  /* 0x00000014070c7227 */ /* 0x000fc800078e00ff */
[----:B------:R-:W-:Y:S02]  /*0fc0*/  IMAD.MOV R19, RZ, RZ, -R16 ;  /* 0x000000ffff137224 */ /* 0x000fe400078e0a10 */
[----:B------:R-:W-:Y:S02]  /*0fd0*/  IMAD R16, R25, R10, R18 ;  /* 0x0000000a19107224 */ /* 0x000fe400078e0212 */
[----:B------:R-:W-:Y:S02]  /*0fe0*/  IMAD.MOV R12, RZ, RZ, -R12 ;  /* 0x000000ffff0c7224 */ /* 0x000fe400078e0a0c */
[----:B------:R-:W-:-:S04]  /*0ff0*/  IMAD.HI.U32 R10, R7, R24, RZ ;  /* 0x00000018070a7227 */ /* 0x000fc800078e00ff */
[----:B------:R-:W-:Y:S02]  /*1000*/  @!P5 IMAD.IADD R11, R11, 0x1, -R25 ;  /* 0x000000010b0bd824 */ /* 0x000fe400078e0a19 */
[C---:B------:R-:W-:Y:S01]  /*1010*/  IMAD R17, R25.reuse, R12, R20 ;  /* 0x0000000c19117224 */ /* 0x040fe200078e0214 */
[----:B------:R-:W-:Y:S01]  /*1020*/  IABS R20, R35 ;  /* 0x0000002300147213 */ /* 0x000fe20000000000 */
[----:B------:R-:W-:Y:S01]  /*1030*/  IMAD.MOV R10, RZ, RZ, -R10 ;  /* 0x000000ffff0a7224 */ /* 0x000fe200078e0a0a */
[----:B------:R-:W-:Y:S01]  /*1040*/  ISETP.GT.U32.AND P5, PT, R25, R11, PT ;  /* 0x0000000b1900720c */ /* 0x000fe20003fa4070 */
[----:B------:R-:W-:-:S04]  /*1050*/  IMAD.HI.U32 R12, R7, R26, RZ ;  /* 0x0000001a070c7227 */ /* 0x000fc800078e00ff */
[C---:B------:R-:W-:Y:S02]  /*1060*/  IMAD R18, R25.reuse, R19, R22 ;  /* 0x0000001319127224 */ /* 0x040fe400078e0216 */
[----:B------:R-:W-:Y:S01]  /*1070*/  IMAD R19, R25, R10, R24 ;  /* 0x0000000a19137224 */ /* 0x000fe200078e0218 */
[----:B------:R-:W-:Y:S01]  /*1080*/  IABS R10, R36 ;  /* 0x00000024000a7213 */ /* 0x000fe20000000000 */
[----:B------:R-:W-:Y:S01]  /*1090*/  @!P3 IMAD.IADD R9, R9, 0x1, -R25 ;  /* 0x000000010909b824 */ /* 0x000fe200078e0a19 */
[C---:B------:R-:W-:Y:S01]  /*10a0*/  ISETP.GT.U32.AND P3, PT, R25.reuse, R2, PT ;  /* 0x000000021900720c */ /* 0x040fe20003f64070 */
[----:B------:R-:W-:Y:S02]  /*10b0*/  IMAD.MOV R12, RZ, RZ, -R12 ;  /* 0x000000ffff0c7224 */ /* 0x000fe400078e0a0c */
[----:B------:R-:W-:Y:S01]  /*10c0*/  @!P6 IMAD.MOV R8, RZ, RZ, -R8 ;  /* 0x000000ffff08e224 */ /* 0x000fe200078e0a08 */
[----:B------:R-:W-:Y:S01]  /*10d0*/  ISETP.GT.U32.AND P6, PT, R25, R13, PT ;  /* 0x0000000d1900720c */ /* 0x000fe20003fc4070 */
[----:B------:R-:W-:-:S02]  /*10e0*/  IMAD.MOV.U32 R24, RZ, RZ, R20 ;  /* 0x000000ffff187224 */ /* 0x000fc400078e0014 */
[----:B------:R-:W-:Y:S02]  /*10f0*/  IMAD R20, R25, R12, R26 ;  /* 0x0000000c19147224 */ /* 0x000fe400078e021a */
[----:B------:R-:W-:Y:S02]  /*1100*/  IMAD.MOV.U32 R26, RZ, RZ, R10 ;  /* 0x000000ffff1a7224 */ /* 0x000fe400078e000a */
[----:B------:R-:W-:Y:S02]  /*1110*/  IMAD.MOV.U32 R10, RZ, RZ, R9 ;  /* 0x000000ffff0a7224 */ /* 0x000fe400078e0009 */
[--C-:B------:R-:W-:Y:S01]  /*1120*/  @!P5 IMAD.IADD R11, R11, 0x1, -R25.reuse ;  /* 0x000000010b0bd824 */ /* 0x100fe200078e0a19 */
[C---:B------:R-:W-:Y:S01]  /*1130*/  ISETP.GT.U32.AND P5, PT, R25.reuse, R16, PT ;  /* 0x000000101900720c */ /* 0x040fe20003fa4070 */
[----:B------:R-:W-:Y:S01]  /*1140*/  @!P2 IMAD.MOV R10, RZ, RZ, -R10 ;  /* 0x000000ffff0aa224 */ /* 0x000fe200078e0a0a */
[C---:B------:R-:W-:Y:S01]  /*1150*/  ISETP.GT.U32.AND P2, PT, R25.reuse, R14, PT ;  /* 0x0000000e1900720c */ /* 0x040fe20003f44070 */
[----:B------:R-:W-:Y:S01]  /*1160*/  @!P3 IMAD.IADD R2, R2, 0x1, -R25 ;  /* 0x000000010202b824 */ /* 0x000fe200078e0a19 */
[----:B------:R-:W-:Y:S01]  /*1170*/  ISETP.GT.U32.AND P3, PT, R25, R15, PT ;  /* 0x0000000f1900720c */ /* 0x000fe20003f64070 */
[----:B------:R-:W-:-:S04]  /*1180*/  IMAD.HI.U32 R12, R7, R24, RZ ;  /* 0x00000018070c7227 */ /* 0x000fc800078e00ff */
[--C-:B------:R-:W-:Y:S01]  /*1190*/  @!P6 IMAD.IADD R13, R13, 0x1, -R25.reuse ;  /* 0x000000010d0de824 */ /* 0x100fe200078e0a19 */
[C---:B------:R-:W-:Y:S01]  /*11a0*/  ISETP.GT.U32.AND P6, PT, R25.reuse, R17, PT ;  /* 0x000000111900720c */ /* 0x040fe20003fc4070 */
[----:B------:R-:W-:Y:S02]  /*11b0*/  IMAD.MOV R12, RZ, RZ, -R12 ;  /* 0x000000ffff0c7224 */ /* 0x000fe400078e0a0c */
[--C-:B------:R-:W-:Y:S02]  /*11c0*/  @!P5 IMAD.IADD R16, R16, 0x1, -R25.reuse ;  /* 0x000000011010d824 */ /* 0x100fe400078e0a19 */
[C---:B------:R-:W-:Y:S02]  /*11d0*/  IMAD R21, R25.reuse, R12, R24 ;  /* 0x0000000c19157224 */ /* 0x040fe400078e0218 */
[--C-:B------:R-:W-:Y:S01]  /*11e0*/  @!P2 IMAD.IADD R14, R14, 0x1, -R25.reuse ;  /* 0x000000010e0ea824 */ /* 0x100fe200078e0a19 */
[----:B------:R-:W-:Y:S01]  /*11f0*/  ISETP.GT.U32.AND P2, PT, R25, R18, PT ;  /* 0x000000121900720c */ /* 0x000fe20003f44070 */
[----:B------:R-:W-:Y:S01]  /*1200*/  IMAD.MOV.U32 R12, RZ, RZ, R2 ;  /* 0x000000ffff0c7224 */ /* 0x000fe200078e0002 */
[----:B------:R-:W-:Y:S01]  /*1210*/  LOP3.LUT R2, R5, 0x7f, RZ, 0xc0, !PT ;  /* 0x0000007f05027812 */ /* 0x000fe200078ec0ff */
[--C-:B------:R-:W-:Y:S01]  /*1220*/  @!P3 IMAD.IADD R15, R15, 0x1, -R25.reuse ;  /* 0x000000010f0fb824 */ /* 0x100fe200078e0a19 */
[C---:B------:R-:W-:Y:S01]  /*1230*/  ISETP.GT.U32.AND P3, PT, R25.reuse, R13, PT ;  /* 0x0000000d1900720c */ /* 0x040fe20003f64070 */
[----:B------:R-:W-:Y:S01]  /*1240*/  @!P4 IMAD.MOV R12, RZ, RZ, -R12 ;  /* 0x000000ffff0cc224 */ /* 0x000fe200078e0a0c */
[----:B------:R-:W-:Y:S01]  /*1250*/  ISETP.GT.U32.AND P4, PT, R25, R14, PT ;  /* 0x0000000e1900720c */ /* 0x000fe20003f84070 */
[----:B------:R-:W-:Y:S01]  /*1260*/  @!P6 IMAD.IADD R17, R17, 0x1, -R25 ;  /* 0x000000011111e824 */ /* 0x000fe200078e0a19 */
[----:B------:R-:W-:Y:S01]  /*1270*/  ISETP.GT.U32.AND P6, PT, R25, R16, PT ;  /* 0x000000101900720c */ /* 0x000fe20003fc4070 */
[----:B------:R-:W-:Y:S01]  /*1280*/  IMAD.HI.U32 R22, R7, R26, RZ ;  /* 0x0000001a07167227 */ /* 0x000fe200078e00ff */
[----:B------:R-:W-:-:S03]  /*1290*/  ISETP.GT.U32.AND P5, PT, R25, R15, PT ;  /* 0x0000000f1900720c */ /* 0x000fc60003fa4070 */
[----:B------:R-:W-:Y:S02]  /*12a0*/  IMAD.MOV R22, RZ, RZ, -R22 ;  /* 0x000000ffff167224 */ /* 0x000fe400078e0a16 */
[----:B------:R-:W-:Y:S02]  /*12b0*/  IMAD.MOV.U32 R24, RZ, RZ, R23 ;  /* 0x000000ffff187224 */ /* 0x000fe400078e0017 */
[----:B------:R-:W-:Y:S02]  /*12c0*/  @!P2 IMAD.IADD R18, R18, 0x1, -R25 ;  /* 0x000000011212a824 */ /* 0x000fe400078e0a19 */
[----:B------:R-:W-:Y:S01]  /*12d0*/  @!P1 IMAD.MOV R11, RZ, RZ, -R11 ;  /* 0x000000ffff0b9224 */ /* 0x000fe200078e0a0b */
[C---:B------:R-:W-:Y:S01]  /*12e0*/  ISETP.GT.U32.AND P1, PT, R25.reuse, R17, PT ;  /* 0x000000111900720c */ /* 0x040fe20003f24070 */
[----:B------:R-:W-:Y:S01]  /*12f0*/  IMAD R22, R25, R22, R26 ;  /* 0x0000001619167224 */ /* 0x000fe200078e021a */
[----:B------:R-:W-:Y:S01]  /*1300*/  IABS R26, R0 ;  /* 0x00000000001a7213 */ /* 0x000fe20000000000 */
[----:B------:R-:W-:Y:S01]  /*1310*/  IMAD.HI.U32 R9, R7, R24, RZ ;  /* 0x0000001807097227 */ /* 0x000fe200078e00ff */
[----:B------:R-:W-:-:S03]  /*1320*/  ISETP.GT.U32.AND P2, PT, R25, R18, PT ;  /* 0x000000121900720c */ /* 0x000fc60003f44070 */
[--C-:B------:R-:W-:Y:S01]  /*1330*/  @!P3 IMAD.IADD R13, R13, 0x1, -R25.reuse ;  /* 0x000000010d0db824 */ /* 0x100fe200078e0a19 */
[C---:B------:R-:W-:Y:S01]  /*1340*/  ISETP.GT.U32.AND P3, PT, R25.reuse, R19, PT ;  /* 0x000000131900720c */ /* 0x040fe20003f64070 */
[--C-:B------:R-:W-:Y:S01]  /*1350*/  @!P4 IMAD.IADD R14, R14, 0x1, -R25.reuse ;  /* 0x000000010e0ec824 */ /* 0x100fe200078e0a19 */
[C---:B------:R-:W-:Y:S01]  /*1360*/  ISETP.GT.U32.AND P4, PT, R25.reuse, R20, PT ;  /* 0x000000141900720c */ /* 0x040fe20003f84070 */
[----:B------:R-:W-:Y:S01]  /*1370*/  @!P6 IMAD.IADD R16, R16, 0x1, -R25 ;  /* 0x000000011010e824 */ /* 0x000fe200078e0a19 */
[----:B------:R-:W-:Y:S01]  /*1380*/  ISETP.GT.U32.AND P6, PT, R25, R22, PT ;  /* 0x000000161900720c */ /* 0x000fe20003fc4070 */
[----:B------:R-:W-:Y:S02]  /*1390*/  IMAD.MOV R9, RZ, RZ, -R9 ;  /* 0x000000ffff097224 */ /* 0x000fe400078e0a09 */
[----:B------:R-:W-:-:S04]  /*13a0*/  IMAD.HI.U32 R7, R7, R26, RZ ;  /* 0x0000001a07077227 */ /* 0x000fc800078e00ff */
[----:B------:R-:W-:Y:S01]  /*13b0*/  IMAD R23, R25, R9, R24 ;  /* 0x0000000919177224 */ /* 0x000fe200078e0218 */
[----:B------:R-:W-:Y:S01]  /*13c0*/  LOP3.LUT R9, RZ, R27, RZ, 0x33, !PT ;  /* 0x0000001bff097212 */ /* 0x000fe200078e33ff */
[----:B------:R-:W-:Y:S02]  /*13d0*/  IMAD.MOV R7, RZ, RZ, -R7 ;  /* 0x000000ffff077224 */ /* 0x000fe400078e0a07 */
[--C-:B------:R-:W-:Y:S01]  /*13e0*/  @!P5 IMAD.IADD R15, R15, 0x1, -R25.reuse ;  /* 0x000000010f0fd824 */ /* 0x100fe200078e0a19 */
[----:B------:R-:W-:Y:S01]  /*13f0*/  ISETP.GT.U32.AND P5, PT, R25, R21, PT ;  /* 0x000000151900720c */ /* 0x000fe20003fa4070 */
[--C-:B------:R-:W-:Y:S01]  /*1400*/  @!P1 IMAD.IADD R17, R17, 0x1, -R25.reuse ;  /* 0x0000000111119824 */ /* 0x100fe200078e0a19 */
[C---:B------:R-:W-:Y:S01]  /*1410*/  ISETP.GT.U32.AND P1, PT, R25.reuse, R23, PT ;  /* 0x000000171900720c */ /* 0x040fe20003f24070 */
[----:B------:R-:W-:Y:S01]  /*1420*/  IMAD R24, R25, R7, R26 ;  /* 0x0000000719187224 */ /* 0x000fe200078e021a */
[----:B------:R-:W-:Y:S01]  /*1430*/  SHF.R.S32.HI R7, RZ, 0x1f, R112 ;  /* 0x0000001fff077819 */ /* 0x000fe20000011470 */
[--C-:B------:R-:W-:Y:S01]  /*1440*/  @!P3 IMAD.IADD R19, R19, 0x1, -R25.reuse ;  /* 0x000000011313b824 */ /* 0x100fe200078e0a19 */
[----:B------:R-:W-:Y:S01]  /*1450*/  ISETP.GE.AND P3, PT, R29, RZ, PT ;  /* 0x000000ff1d00720c */ /* 0x000fe20003f66270 */
[--C-:B------:R-:W-:Y:S01]  /*1460*/  @!P2 IMAD.IADD R18, R18, 0x1, -R25.reuse ;  /* 0x000000011212a824 */ /* 0x100fe200078e0a19 */
[----:B------:R-:W-:Y:S01]  /*1470*/  ISETP.GE.AND P2, PT, R28, RZ, PT ;  /* 0x000000ff1c00720c */ /* 0x000fe20003f46270 */
[--C-:B------:R-:W-:Y:S01]  /*1480*/  @!P4 IMAD.IADD R20, R20, 0x1, -R25.reuse ;  /* 0x000000011414c824 */ /* 0x100fe200078e0a19 */
[----:B------:R-:W-:Y:S01]  /*1490*/  ISETP.GE.AND P4, PT, R30, RZ, PT ;  /* 0x000000ff1e00720c */ /* 0x000fe20003f86270 */
[--C-:B------:R-:W-:Y:S01]  /*14a0*/  @!P6 IMAD.IADD R22, R22, 0x1, -R25.reuse ;  /* 0x000000011616e824 */ /* 0x100fe200078e0a19 */
[----:B------:R-:W-:Y:S01]  /*14b0*/  ISETP.GT.U32.AND P6, PT, R25, R24, PT ;  /* 0x000000181900720c */ /* 0x000fe20003fc4070 */
[--C-:B------:R-:W-:Y:S01]  /*14c0*/  @!P5 IMAD.IADD R21, R21, 0x1, -R25.reuse ;  /* 0x000000011515d824 */ /* 0x100fe200078e0a19 */
[----:B------:R-:W-:Y:S01]  /*14d0*/  ISETP.GE.AND P5, PT, R31, RZ, PT ;  /* 0x000000ff1f00720c */ /* 0x000fe20003fa6270 */
[----:B------:R-:W-:Y:S01]  /*14e0*/  @!P1 IMAD.IADD R23, R23, 0x1, -R25 ;  /* 0x0000000117179824 */ /* 0x000fe200078e0a19 */
[C---:B------:R-:W-:Y:S01]  /*14f0*/  ISETP.GT.U32.AND P1, PT, R25.reuse, R20, PT ;  /* 0x000000141900720c */ /* 0x040fe20003f24070 */
[----:B------:R-:W-:Y:S01]  /*1500*/  @!P0 IMAD.MOV R13, RZ, RZ, -R13 ;  /* 0x000000ffff0d8224 */ /* 0x000fe200078e0a0d */
[C---:B------:R-:W-:Y:S01]  /*1510*/  ISETP.GT.U32.AND P0, PT, R25.reuse, R19, PT ;  /* 0x000000131900720c */ /* 0x040fe20003f04070 */
[----:B------:R-:W-:Y:S01]  /*1520*/  @!P3 IMAD.MOV R15, RZ, RZ, -R15 ;  /* 0x000000ffff0fb224 */ /* 0x000fe200078e0a0f */
[C---:B------:R-:W-:Y:S01]  /*1530*/  ISETP.GT.U32.AND P3, PT, R25.reuse, R22, PT ;  /* 0x000000161900720c */ /* 0x040fe20003f64070 */
[----:B------:R-:W-:Y:S01]  /*1540*/  @!P2 IMAD.MOV R14, RZ, RZ, -R14 ;  /* 0x000000ffff0ea224 */ /* 0x000fe200078e0a0e */
[C---:B------:R-:W-:Y:S01]  /*1550*/  ISETP.GT.U32.AND P2, PT, R25.reuse, R21, PT ;  /* 0x000000151900720c */ /* 0x040fe20003f44070 */
[----:B------:R-:W-:Y:S01]  /*1560*/  @!P4 IMAD.MOV R16, RZ, RZ, -R16 ;  /* 0x000000ffff10c224 */ /* 0x000fe200078e0a10 */
[----:B------:R-:W-:Y:S01]  /*1570*/  ISETP.GT.U32.AND P4, PT, R25, R23, PT ;  /* 0x000000171900720c */ /* 0x000fe20003f84070 */
[----:B------:R-:W-:Y:S01]  /*1580*/  @!P6 IMAD.IADD R24, R24, 0x1, -R25 ;  /* 0x000000011818e824 */ /* 0x000fe200078e0a19 */
[----:B------:R-:W-:Y:S01]  /*1590*/  ISETP.GE.AND P6, PT, R32, RZ, PT ;  /* 0x000000ff2000720c */ /* 0x000fe20003fc6270 */
[----:B------:R-:W-:Y:S01]  /*15a0*/  @!P5 IMAD.MOV R17, RZ, RZ, -R17 ;  /* 0x000000ffff11d224 */ /* 0x000fe200078e0a11 */
[----:B------:R-:W-:Y:S01]  /*15b0*/  LEA.HI R112, R7, R112, RZ, 0x8 ;  /* 0x0000007007707211 */ /* 0x000fe200078f40ff */
[--C-:B------:R-:W-:Y:S01]  /*15c0*/  @!P1 IMAD.IADD R20, R20, 0x1, -R25.reuse ;  /* 0x0000000114149824 */ /* 0x100fe200078e0a19 */
[----:B------:R-:W-:Y:S01]  /*15d0*/  ISETP.GT.U32.AND P5, PT, R25, R24, PT ;  /* 0x000000181900720c */ /* 0x000fe20003fa4070 */
[--C-:B------:R-:W-:Y:S01]  /*15e0*/  @!P0 IMAD.IADD R19, R19, 0x1, -R25.reuse ;  /* 0x0000000113138824 */ /* 0x100fe200078e0a19 */
[----:B------:R-:W-:Y:S01]  /*15f0*/  ISETP.GE.AND P1, PT, R34, RZ, PT ;  /* 0x000000ff2200720c */ /* 0x000fe20003f26270 */
[--C-:B------:R-:W-:Y:S01]  /*1600*/  @!P3 IMAD.IADD R22, R22, 0x1, -R25.reuse ;  /* 0x000000011616b824 */ /* 0x100fe200078e0a19 */
[----:B------:R-:W-:Y:S01]  /*1610*/  ISETP.GE.AND P3, PT, R36, RZ, PT ;  /* 0x000000ff2400720c */ /* 0x000fe20003f66270 */
[--C-:B------:R-:W-:Y:S01]  /*1620*/  @!P2 IMAD.IADD R21, R21, 0x1, -R25.reuse ;  /* 0x000000011515a824 */ /* 0x100fe200078e0a19 */
[----:B------:R-:W-:Y:S01]  /*1630*/  ISETP.GE.AND P0, PT, R33, RZ, PT ;  /* 0x000000ff2100720c */ /* 0x000fe20003f06270 */
[--C-:B------:R-:W-:Y:S01]  /*1640*/  @!P4 IMAD.IADD R23, R23, 0x1, -R25.reuse ;  /* 0x000000011717c824 */ /* 0x100fe200078e0a19 */
[----:B------:R-:W-:Y:S01]  /*1650*/  ISETP.GE.AND P2, PT, R35, RZ, PT ;  /* 0x000000ff2300720c */ /* 0x000fe20003f46270 */
[----:B------:R-:W-:Y:S01]  /*1660*/  @!P6 IMAD.MOV R18, RZ, RZ, -R18 ;  /* 0x000000ffff12e224 */ /* 0x000fe200078e0a12 */
[----:B------:R-:W-:Y:S01]  /*1670*/  ISETP.GE.AND P4, PT, R37, RZ, PT ;  /* 0x000000ff2500720c */ /* 0x000fe20003f86270 */
[----:B------:R-:W-:Y:S01]  /*1680*/  IMAD R88, R2, UR7, RZ ;  /* 0x0000000702587c24 */ /* 0x000fe2000f8e02ff */
[----:B------:R-:W-:Y:S01]  /*1690*/  ISETP.GE.AND P6, PT, R0, RZ, PT ;  /* 0x000000ff0000720c */ /* 0x000fe20003fc6270 */
[----:B------:R-:W-:Y:S01]  /*16a0*/  @!P5 IMAD.IADD R24, R24, 0x1, -R25 ;  /* 0x000000011818d824 */ /* 0x000fe200078e0a19 */
[----:B------:R-:W-:Y:S01]  /*16b0*/  LOP3.LUT R7, R2, 0x80, RZ, 0xfc, !PT ;  /* 0x0000008002077812 */ /* 0x000fe200078efcff */
[----:B------:R-:W-:Y:S01]  /*16c0*/  @!P1 IMAD.MOV R20, RZ, RZ, -R20 ;  /* 0x000000ffff149224 */ /* 0x000fe200078e0a14 */
[----:B------:R-:W-:Y:S01]  /*16d0*/  ISETP.NE.AND P5, PT, R27, RZ, PT ;  /* 0x000000ff1b00720c */ /* 0x000fe20003fa5270 */
[----:B------:R-:W-:Y:S01]  /*16e0*/  @!P3 IMAD.MOV R22, RZ, RZ, -R22 ;  /* 0x000000ffff16b224 */ /* 0x000fe200078e0a16 */
[----:B------:R-:W-:Y:S01]  /*16f0*/  LEA.HI R25, R5, 0x1c, RZ, 0x1b ;  /* 0x0000001c05197811 */ /* 0x000fe200078fd8ff */
[----:B------:R-:W-:Y:S01]  /*1700*/  @!P0 IMAD.MOV R19, RZ, RZ, -R19 ;  /* 0x000000ffff138224 */ /* 0x000fe200078e0a13 */
[C---:B------:R-:W-:Y:S01]  /*1710*/  SEL R17, R9.reuse, R17, !P5 ;  /* 0x0000001109117207 */ /* 0x040fe20006800000 */
[----:B------:R-:W-:Y:S01]  /*1720*/  @!P2 IMAD.MOV R21, RZ, RZ, -R21 ;  /* 0x000000ffff15a224 */ /* 0x000fe200078e0a15 */
[C---:B------:R-:W-:Y:S01]  /*1730*/  SEL R8, R9.reuse, R8, !P5 ;  /* 0x0000000809087207 */ /* 0x040fe20006800000 */
[----:B------:R-:W-:Y:S01]  /*1740*/  @!P4 IMAD.MOV R23, RZ, RZ, -R23 ;  /* 0x000000ffff17c224 */ /* 0x000fe200078e0a17 */
[C---:B------:R-:W-:Y:S01]  /*1750*/  SEL R10, R9.reuse, R10, !P5 ;  /* 0x0000000a090a7207 */ /* 0x040fe20006800000 */
[----:B------:R-:W-:Y:S01]  /*1760*/  @!P6 IMAD.MOV R24, RZ, RZ, -R24 ;  /* 0x000000ffff18e224 */ /* 0x000fe200078e0a18 */
[----:B------:R-:W-:Y:S01]  /*1770*/  SEL R12, R9, R12, !P5 ;  /* 0x0000000c090c7207 */ /* 0x000fe20006800000 */
[----:B------:R-:W-:Y:S01]  /*1780*/  IMAD R7, R7, UR7, RZ ;  /* 0x0000000707077c24 */ /* 0x000fe2000f8e02ff */
[C---:B------:R-:W-:Y:S01]  /*1790*/  SEL R13, R9.reuse, R13, !P5 ;  /* 0x0000000d090d7207 */ /* 0x040fe20006800000 */
[----:B------:R-:W-:Y:S01]  /*17a0*/  IMAD.WIDE R88, R88, 0x2, RZ ;  /* 0x0000000258587825 */ /* 0x000fe200078e02ff */
[C---:B------:R-:W-:Y:S01]  /*17b0*/  SEL R14, R9.reuse, R14, !P5 ;  /* 0x0000000e090e7207 */ /* 0x040fe20006800000 */
[----:B------:R-:W-:Y:S01]  /*17c0*/  USHF.L.U32 UR7, UR7, 0x8, URZ ;  /* 0x0000000807077899 */ /* 0x000fe2000800063f */
[----:B------:R-:W-:Y:S01]  /*17d0*/  SEL R15, R9, R15, !P5 ;  /* 0x0000000f090f7207 */ /* 0x000fe20006800000 */
[----:B------:R-:W-:Y:S01]  /*17e0*/  IMAD.WIDE R56, R7, 0x2, RZ ;  /* 0x0000000207387825 */ /* 0x000fe200078e02ff */
[----:B------:R-:W-:-:S02]  /*17f0*/  SEL R16, R9, R16, !P5 ;  /* 0x0000001009107207 */ /* 0x000fc40006800000 */
[C---:B------:R-:W-:Y:S01]  /*1800*/  SEL R18, R9.reuse, R18, !P5 ;  /* 0x0000001209127207 */ /* 0x040fe20006800000 */
[----:B------:R-:W-:Y:S01]  /*1810*/  IMAD R6, R6, UR4, RZ ;  /* 0x0000000406067c24 */ /* 0x000fe2000f8e02ff */
[----:B------:R-:W-:Y:S01]  /*1820*/  SEL R20, R9, R20, !P5 ;  /* 0x0000001409147207 */ /* 0x000fe20006800000 */
[----:B------:R-:W-:Y:S01]  /*1830*/  IMAD R17, R17, UR5, RZ ;  /* 0x0000000511117c24 */ /* 0x000fe2000f8e02ff */
[C---:B------:R-:W-:Y:S01]  /*1840*/  SEL R22, R9.reuse, R22, !P5 ;  /* 0x0000001609167207 */ /* 0x040fe20006800000 */
[----:B------:R-:W-:Y:S01]  /*1850*/  IMAD R59, R8, UR5, RZ ;  /* 0x00000005083b7c24 */ /* 0x000fe2000f8e02ff */
[C---:B------:R-:W-:Y:S01]  /*1860*/  SEL R11, R9.reuse, R11, !P5 ;  /* 0x0000000b090b7207 */ /* 0x040fe20006800000 */
[----:B------:R-:W-:Y:S01]  /*1870*/  IMAD R61, R10, UR5, RZ ;  /* 0x000000050a3d7c24 */ /* 0x000fe2000f8e02ff */
[C---:B------:R-:W-:Y:S01]  /*1880*/  SEL R19, R9.reuse, R19, !P5 ;  /* 0x0000001309137207 */ /* 0x040fe20006800000 */
[----:B------:R-:W-:Y:S01]  /*1890*/  IMAD R63, R12, UR5, RZ ;  /* 0x000000050c3f7c24 */ /* 0x000fe2000f8e02ff */
[----:B------:R-:W-:Y:S01]  /*18a0*/  SEL R21, R9, R21, !P5 ;  /* 0x0000001509157207 */ /* 0x000fe20006800000 */
[----:B------:R-:W-:Y:S01]  /*18b0*/  IMAD R13, R13, UR5, RZ ;  /* 0x000000050d0d7c24 */ /* 0x000fe2000f8e02ff */
[C---:B------:R-:W-:Y:S01]  /*18c0*/  SEL R23, R9.reuse, R23, !P5 ;  /* 0x0000001709177207 */ /* 0x040fe20006800000 */
[----:B------:R-:W-:Y:S01]  /*18d0*/  IMAD R69, R14, UR5, RZ ;  /* 0x000000050e457c24 */ /* 0x000fe2000f8e02ff */
[----:B------:R-:W-:Y:S01]  /*18e0*/  SEL R9, R9, R24, !P5 ;  /* 0x0000001809097207 */ /* 0x000fe20006800000 */
[----:B------:R-:W-:Y:S01]  /*18f0*/  IMAD R15, R15, UR5, RZ ;  /* 0x000000050f0f7c24 */ /* 0x000fe2000f8e02ff */
[----:B------:R-:W-:Y:S01]  /*1900*/  LEA R90, P0, R6, UR8, 0x1 ;  /* 0x00000008065a7c11 */ /* 0x000fe2000f8008ff */
[----:B------:R-:W-:Y:S01]  /*1910*/  IMAD R73, R16, UR5, RZ ;  /* 0x0000000510497c24 */ /* 0x000fe2000f8e02ff */
[C---:B------:R-:W-:Y:S01]  /*1920*/  LOP3.LUT R16, R3.reuse, 0xf4, RZ, 0xfc, !PT ;  /* 0x000000f403107812 */ /* 0x040fe200078efcff */
[----:B------:R-:W-:Y:S01]  /*1930*/  IMAD R77, R18, UR5, RZ ;  /* 0x00000005124d7c24 */ /* 0x000fe2000f8e02ff */
[C---:B------:R-:W-:Y:S01]  /*1940*/  LOP3.LUT R14, R3.reuse, 0xec, RZ, 0xfc, !PT ;  /* 0x000000ec030e7812 */ /* 0x040fe200078efcff */
[----:B------:R-:W-:Y:S01]  /*1950*/  IMAD R81, R20, UR5, RZ ;  /* 0x0000000514517c24 */ /* 0x000fe2000f8e02ff */
[C---:B------:R-:W-:Y:S01]  /*1960*/  LOP3.LUT R10, R3.reuse, 0xd8, RZ, 0xfc, !PT ;  /* 0x000000d8030a7812 */ /* 0x040fe200078efcff */
[----:B------:R-:W-:Y:S01]  /*1970*/  IMAD R85, R22, UR5, RZ ;  /* 0x0000000516557c24 */ /* 0x000fe2000f8e02ff */
[----:B------:R-:W-:Y:S01]  /*1980*/  LOP3.LUT R12, R3, 0xe4, RZ, 0xfc, !PT ;  /* 0x000000e4030c7812 */ /* 0x000fe200078efcff */
[----:B------:R-:W-:Y:S01]  /*1990*/  IMAD R11, R11, UR5, RZ ;  /* 0x000000050b0b7c24 */ /* 0x000fe2000f8e02ff */
[----:B------:R-:W-:Y:S01]  /*19a0*/  LEA.HI.X.SX32 R91, R6, UR9, 0x1, P0 ;  /* 0x00000009065b7c11 */ /* 0x000fe200080f0eff */
[----:B------:R-:W-:Y:S01]  /*19b0*/  IMAD R19, R19, UR5, RZ ;  /* 0x0000000513137c24 */ /* 0x000fe2000f8e02ff */
[----:B------:R-:W-:Y:S01]  /*19c0*/  LOP3.LUT R7, R3, 0xcc, RZ, 0xfc, !PT ;  /* 0x000000cc03077812 */ /* 0x000fe200078efcff */
[----:B------:R-:W-:Y:S01]  /*19d0*/  IMAD R21, R21, UR5, RZ ;  /* 0x0000000515157c24 */ /* 0x000fe2000f8e02ff */
[----:B------:R-:W-:Y:S01]  /*19e0*/  LOP3.LUT R8, R3, 0xd0, RZ, 0xfc, !PT ;  /* 0x000000d003087812 */ /* 0x000fe200078efcff */
[----:B------:R-:W-:Y:S01]  /*19f0*/  IMAD R23, R23, UR5, RZ ;  /* 0x0000000517177c24 */ /* 0x000fe2000f8e02ff */
[----:B------:R-:W-:Y:S01]  /*1a00*/  LOP3.LUT R6, R3, 0xc8, RZ, 0xfc, !PT ;  /* 0x000000c803067812 */ /* 0x000fe200078efcff */
[----:B------:R-:W-:Y:S01]  /*1a10*/  IMAD R9, R9, UR5, RZ ;  /* 0x0000000509097c24 */ /* 0x000fe2000f8e02ff */
[----:B------:R-:W-:Y:S01]  /*1a20*/  LEA.HI R18, R5, 0xfc, RZ, 0x1b ;  /* 0x000000fc05127811 */ /* 0x000fe200078fd8ff */
[----:B------:R-:W-:Y:S01]  /*1a30*/  IMAD.WIDE R42, R17, 0x2, R56 ;  /* 0x00000002112a7825 */ /* 0x000fe200078e0238 */
[C---:B------:R-:W-:Y:S01]  /*1a40*/  LEA.HI R20, R5.reuse, 0xbc, RZ, 0x1b ;  /* 0x000000bc05147811 */ /* 0x040fe200078fd8ff */
[----:B------:R-:W-:Y:S01]  /*1a50*/  ULDC UR8, c[0x0][0x230] ;  /* 0x00008c0000087ab9 */ /* 0x000fe20000000800 */
[----:B------:R-:W-:Y:S01]  /*1a60*/  LEA.HI R22, R5, 0x7c, RZ, 0x1b ;  /* 0x0000007c05167811 */ /* 0x000fe200078fd8ff */
[----:B------:R-:W-:Y:S01]  /*1a70*/  IMAD.WIDE R74, R17, 0x2, R88 ;  /* 0x00000002114a7825 */ /* 0x000fe200078e0258 */
[----:B------:R-:W-:Y:S01]  /*1a80*/  LOP3.LUT R17, R3, 0xf8, RZ, 0xfc, !PT ;  /* 0x000000f803117812 */ /* 0x000fe200078efcff */
[----:B------:R-:W-:Y:S01]  /*1a90*/  ULDC.64 UR4, c[0x0][0x218] ;  /* 0x0000860000047ab9 */ /* 0x000fe20000000a00 */
[----:B------:R-:W-:Y:S01]  /*1aa0*/  LEA.HI R24, R5, 0x3c, RZ, 0x1b ;  /* 0x0000003c05187811 */ /* 0x000fe200078fd8ff */
[----:B------:R-:W-:Y:S01]  /*1ab0*/  IMAD.WIDE R26, R59, 0x2, R56 ;  /* 0x000000023b1a7825 */ /* 0x000fe200078e0238 */
[----:B------:R-:W-:-:S02]  /*1ac0*/  LOP3.LUT R2, R5, 0x40, RZ, 0xc0, !PT ;  /* 0x0000004005027812 */ /* 0x000fc400078ec0ff */
[----:B------:R-:W-:Y:S01]  /*1ad0*/  SHF.R.S32.HI R112, RZ, 0x8, R112 ;  /* 0x00000008ff707819 */ /* 0x000fe20000011470 */
[----:B------:R-:W-:Y:S01]  /*1ae0*/  IMAD.WIDE R28, R61, 0x2, R56 ;  /* 0x000000023d1c7825 */ /* 0x000fe200078e0238 */
[----:B------:R-:W-:-:S03]  /*1af0*/  SHF.R.U32.HI R214, RZ, 0x1, R2 ;  /* 0x00000001ffd67819 */ /* 0x000fc60000011602 */
[----:B------:R-:W-:-:S04]  /*1b00*/  IMAD.WIDE R30, R63, 0x2, R56 ;  /* 0x000000023f1e7825 */ /* 0x000fc800078e0238 */
[----:B------:R-:W-:-:S04]  /*1b10*/  IMAD.WIDE R34, R13, 0x2, R56 ;  /* 0x000000020d227825 */ /* 0x000fc800078e0238 */
[----:B------:R-:W-:-:S04]  /*1b20*/  IMAD.WIDE R36, R69, 0x2, R56 ;  /* 0x0000000245247825 */ /* 0x000fc800078e0238 */
[----:B------:R-:W-:-:S04]  /*1b30*/  IMAD.WIDE R38, R15, 0x2, R56 ;  /* 0x000000020f267825 */ /* 0x000fc800078e0238 */
[----:B------:R-:W-:-:S04]  /*1b40*/  IMAD.WIDE R40, R73, 0x2, R56 ;  /* 0x0000000249287825 */ /* 0x000fc800078e0238 */
[----:B------:R-:W-:-:S04]  /*1b50*/  IMAD.WIDE R44, R77, 0x2, R56 ;  /* 0x000000024d2c7825 */ /* 0x000fc800078e0238 */
[----:B------:R-:W-:-:S04]  /*1b60*/  IMAD.WIDE R48, R81, 0x2, R56 ;  /* 0x0000000251307825 */ /* 0x000fc800078e0238 */
[----:B------:R-:W-:-:S04]  /*1b70*/  IMAD.WIDE R52, R85, 0x2, R56 ;  /* 0x0000000255347825 */ /* 0x000fc800078e0238 */
[----:B------:R-:W-:Y:S01]  /*1b80*/  IMAD.WIDE R66, R13, 0x2, R88 ;  /* 0x000000020d427825 */ /* 0x000fe200078e0258 */
[----:B------:R-:W-:-:S03]  /*1b90*/  LOP3.LUT R13, R3, 0xe8, RZ, 0xfc, !PT ;  /* 0x000000e8030d7812 */ /* 0x000fc600078efcff */
[----:B------:R-:W-:Y:S01]  /*1ba0*/  IMAD.WIDE R70, R15, 0x2, R88 ;  /* 0x000000020f467825 */ /* 0x000fe200078e0258 */
[----:B------:R-:W-:-:S03]  /*1bb0*/  LOP3.LUT R15, R3, 0xf0, RZ, 0xfc, !PT ;  /* 0x000000f0030f7812 */ /* 0x000fc600078efcff */
        /* <DEDUP_REMOVED lines=9> */
[----:B------:R-:W-:-:S04]  /*1c50*/  IMAD.WIDE R68, R69, 0x2, R88 ;  /* 0x0000000245447825 */ /* 0x000fc800078e0258 */
[----:B------:R-:W-:-:S04]  /*1c60*/  IMAD.WIDE R72, R73, 0x2, R88 ;  /* 0x0000000249487825 */ /* 0x000fc800078e0258 */
[----:B------:R-:W-:-:S04]  /*1c70*/  IMAD.WIDE R76, R77, 0x2, R88 ;  /* 0x000000024d4c7825 */ /* 0x000fc800078e0258 */
[----:B------:R-:W-:Y:S01]  /*1c80*/  IMAD.WIDE R78, R19, 0x2, R88 ;  /* 0x00000002134e7825 */ /* 0x000fe200078e0258 */
[----:B------:R-:W-:-:S03]  /*1c90*/  LEA.HI R19, R5, 0xdc, RZ, 0x1b ;  /* 0x000000dc05137811 */ /* 0x000fc600078fd8ff */
        /* <DEDUP_REMOVED lines=8> */
[----:B------:R-:W-:-:S03]  /*1d20*/  LOP3.LUT R9, R3, 0xd4, RZ, 0xfc, !PT ;  /* 0x000000d403097812 */ /* 0x000fc600078efcff */
[-C--:B------:R-:W-:Y:S02]  /*1d30*/  IMAD R94, R17, R92.reuse, RZ ;  /* 0x0000005c115e7224 */ /* 0x080fe400078e02ff */
[-C--:B------:R-:W-:Y:S02]  /*1d40*/  IMAD R93, R16, R92.reuse, RZ ;  /* 0x0000005c105d7224 */ /* 0x080fe400078e02ff */
[-C--:B------:R-:W-:Y:S02]  /*1d50*/  IMAD R95, R15, R92.reuse, RZ ;  /* 0x0000005c0f5f7224 */ /* 0x080fe400078e02ff */
[-C--:B------:R-:W-:Y:S02]  /*1d60*/  IMAD R94, R14, R92.reuse, RZ ;  /* 0x0000005c0e5e7224 */ /* 0x080fe400078e02ff */
[-C--:B------:R-:W-:Y:S02]  /*1d70*/  IMAD R93, R13, R92.reuse, RZ ;  /* 0x0000005c0d5d7224 */ /* 0x080fe400078e02ff */
[----:B------:R-:W-:-:S02]  /*1d80*/  IMAD R95, R12, R92, RZ ;  /* 0x0000005c0c5f7224 */ /* 0x000fc400078e02ff */
        /* <DEDUP_REMOVED lines=45> */
[----:B------:R-:W-:-:S07]  /*2060*/  IMAD R215, R212, R92, RZ ;  /* 0x0000005cd4d77224 */ /* 0x000fce00078e02ff */
.L_x_1:
[----:B------:R-:W0:Y:S01]  /*2070*/  LDC R92, c[0x0][0x238] ;  /* 0x00008e00ff5c7b82 */ /* 0x000e220000000800 */
[----:B------:R-:W-:Y:S02]  /*2080*/  ISETP.GE.AND P1, PT, R3, UR8, PT ;  /* 0x0000000803007c0c */ /* 0x000fe4000bf26270 */
[----:B------:R-:W-:Y:S02]  /*2090*/  ISETP.GE.AND P3, PT, R211, UR8, PT ;  /* 0x00000008d3007c0c */ /* 0x000fe4000bf66270 */
[----:B------:R-:W-:Y:S02]  /*20a0*/  PRMT R163, RZ, 0x7610, R163 ;  /* 0x00007610ffa37816 */ /* 0x000fe400000000a3 */
[----:B------:R-:W-:Y:S01]  /*20b0*/  ISETP.GE.AND P4, PT, R210, UR8, PT ;  /* 0x00000008d2007c0c */ /* 0x000fe2000bf86270 */
[----:B------:R-:W-:Y:S01]  /*20c0*/  IMAD.WIDE R96, R216, 0x2, R90 ;  /* 0x00000002d8607825 */ /* 0x000fe200078e025a */
[----:B------:R-:W-:Y:S01]  /*20d0*/  PRMT R192, RZ, 0x7610, R192 ;  /* 0x00007610ffc07816 */ /* 0x000fe200000000c0 */
[----:B------:R-:W1:Y:S01]  /*20e0*/  LDC R152, c[0x0][0x238] ;  /* 0x00008e00ff987b82 */ /* 0x000e620000000800 */
[----:B------:R-:W-:Y:S01]  /*20f0*/  ISETP.GE.AND P6, PT, R209, UR8, PT ;  /* 0x00000008d1007c0c */ /* 0x000fe2000bfc6270 */
[----:B------:R-:W-:Y:S01]  /*2100*/  IMAD.WIDE R100, R217, 0x2, R90 ;  /* 0x00000002d9647825 */ /* 0x000fe200078e025a */
[----:B------:R-:W-:-:S02]  /*2110*/  PRMT R99, RZ, 0x7610, R99 ;  /* 0x00007610ff637816 */ /* 0x000fc40000000063 */
[C---:B------:R-:W-:Y:S01]  /*2120*/  LEA.HI R94, R5.reuse, 0x1c, RZ, 0x1b ;  /* 0x0000001c055e7811 */ /* 0x040fe200078fd8ff */
[----:B------:R-:W2:Y:S01]  /*2130*/  @!P3 LDG.E.U16 R192, desc[UR10][R96.64] ;  /* 0x0000000a60c0b981 */ /* 0x000ea2000c1e1500 */
[----:B------:R-:W-:Y:S01]  /*2140*/  LEA.HI R95, R5, 0x3c, RZ, 0x1b ;  /* 0x0000003c055f7811 */ /* 0x000fe200078fd8ff */
[----:B------:R-:W-:Y:S01]  /*2150*/  IMAD.WIDE R102, R218, 0x2, R90 ;  /* 0x00000002da667825 */ /* 0x000fe200078e025a */
[----:B------:R-:W-:Y:S01]  /*2160*/  PRMT R191, RZ, 0x7610, R191 ;  /* 0x00007610ffbf7816 */ /* 0x000fe200000000bf */
[----:B------:R-:W3:Y:S01]  /*2170*/  @!P4 LDG.E.U16 R99, desc[UR10][R100.64] ;  /* 0x0000000a6463c981 */ /* 0x000ee2000c1e1500 */
[----:B------:R-:W-:Y:S01]  /*2180*/  PRMT R190, RZ, 0x7610, R190 ;  /* 0x00007610ffbe7816 */ /* 0x000fe200000000be */
[----:B------:R-:W-:Y:S01]  /*2190*/  IMAD.WIDE R104, R25, 0x2, R90 ;  /* 0x0000000219687825 */ /* 0x000fe200078e025a */
[----:B------:R-:W-:Y:S01]  /*21a0*/  PRMT R189, RZ, 0x7610, R189 ;  /* 0x00007610ffbd7816 */ /* 0x000fe200000000bd */
[----:B------:R-:W4:Y:S02]  /*21b0*/  LDC R153, c[0x0][0x238] ;  /* 0x00008e00ff997b82 */ /* 0x000f240000000800 */
[----:B0-----:R-:W-:Y:S01]  /*21c0*/  IMAD R92, R3, R92, RZ ;  /* 0x0000005c035c7224 */ /* 0x001fe200078e02ff */
[----:B------:R-:W-:Y:S01]  /*21d0*/  ISETP.GE.AND P3, PT, R207, UR8, PT ;  /* 0x00000008cf007c0c */ /* 0x000fe2000bf66270 */
[----:B------:R0:W5:Y:S01]  /*21e0*/  @!P6 LDG.E.U16 R191, desc[UR10][R102.64] ;  /* 0x0000000a66bfe981 */ /* 0x000162000c1e1500 */
[----:B------:R-:W-:Y:S01]  /*21f0*/  ISETP.GE.AND P0, PT, R94, UR8, PT ;  /* 0x000000085e007c0c */ /* 0x000fe2000bf06270 */
[--C-:B------:R-:W-:Y:S01]  /*2200*/  IMAD.WIDE R92, R92, 0x2, R90.reuse ;  /* 0x000000025c5c7825 */ /* 0x100fe200078e025a */
[----:B------:R-:W-:Y:S01]  /*2210*/  ISETP.GE.AND P5, PT, R95, UR8, PT ;  /* 0x000000085f007c0c */ /* 0x000fe2000bfa6270 */
[----:B------:R-:W4:Y:S03]  /*2220*/  LDC R154, c[0x0][0x238] ;  /* 0x00008e00ff9a7b82 */ /* 0x000f260000000800 */
[----:B------:R1:W2:Y:S01]  /*2230*/  @!P1 LDG.E.U16 R163, desc[UR10][R92.64] ;  /* 0x0000000a5ca39981 */ /* 0x0002a2000c1e1500 */
[----:B------:R-:W-:Y:S01]  /*2240*/  ISETP.GE.AND P1, PT, R212, UR8, PT ;  /* 0x00000008d4007c0c */ /* 0x000fe2000bf26270 */
[----:B------:R-:W-:Y:S01]  /*2250*/  IMAD.WIDE R94, R215, 0x2, R90 ;  /* 0x00000002d75e7825 */ /* 0x000fe200078e025a */
[----:B------:R-:W-:-:S02]  /*2260*/  ISETP.GE.AND P4, PT, R206, UR8, PT ;  /* 0x00000008ce007c0c */ /* 0x000fc4000bf86270 */
[----:B------:R-:W-:Y:S01]  /*2270*/  LEA.HI R98, R5, 0x5c, RZ, 0x1b ;  /* 0x0000005c05627811 */ /* 0x000fe200078fd8ff */
[----:B0-----:R-:W-:Y:S01]  /*2280*/  IMAD.WIDE R102, R220, 0x2, R90 ;  /* 0x00000002dc667825 */ /* 0x001fe200078e025a */
[----:B------:R-:W-:Y:S01]  /*2290*/  PRMT R101, RZ, 0x7610, R101 ;  /* 0x00007610ff657816 */ /* 0x000fe20000000065 */
[----:B------:R-:W0:Y:S02]  /*22a0*/  LDC R155, c[0x0][0x238] ;  /* 0x00008e00ff9b7b82 */ /* 0x000e240000000800 */
[----:B------:R-:W-:Y:S01]  /*22b0*/  IMAD.WIDE R106, R221, 0x2, R90 ;  /* 0x00000002dd6a7825 */ /* 0x000fe200078e025a */
[----:B-1----:R-:W-:Y:S01]  /*22c0*/  PRMT R93, RZ, 0x7610, R93 ;  /* 0x00007610ff5d7816 */ /* 0x002fe2000000005d */
[----:B------:R-:W3:Y:S01]  /*22d0*/  @!P3 LDG.E.U16 R190, desc[UR10][R102.64] ;  /* 0x0000000a66beb981 */ /* 0x000ee2000c1e1500 */
[----:B------:R-:W-:Y:S02]  /*22e0*/  ISETP.GE.AND P6, PT, R205, UR8, PT ;  /* 0x00000008cd007c0c */ /* 0x000fe4000bfc6270 */
[----:B------:R-:W-:Y:S01]  /*22f0*/  PRMT R96, RZ, 0x7610, R96 ;  /* 0x00007610ff607816 */ /* 0x000fe20000000060 */
[----:B------:R-:W3:Y:S01]  /*2300*/  @!P0 LDG.E.U16 R101, desc[UR10][R104.64] ;  /* 0x0000000a68658981 */ /* 0x000ee2000c1e1500 */
[----:B------:R-:W-:Y:S01]  /*2310*/  ISETP.GE.AND P2, PT, R98, UR8, PT ;  /* 0x0000000862007c0c */ /* 0x000fe2000bf46270 */
[----:B------:R-:W-:Y:S01]  /*2320*/  IMAD.WIDE R138, R222, 0x2, R90 ;  /* 0x00000002de8a7825 */ /* 0x000fe200078e025a */
[----:B------:R-:W-:Y:S01]  /*2330*/  PRMT R188, RZ, 0x7610, R188 ;  /* 0x00007610ffbc7816 */ /* 0x000fe200000000bc */
[----:B------:R1:W3:Y:S01]  /*2340*/  @!P1 LDG.E.U16 R93, desc[UR10][R94.64] ;  /* 0x0000000a5e5d9981 */ /* 0x0002e2000c1e1500 */
[----:B------:R-:W-:Y:S01]  /*2350*/  ISETP.GE.AND P1, PT, R208, UR8, PT ;  /* 0x00000008d0007c0c */ /* 0x000fe2000bf26270 */
[----:B------:R-:W5:Y:S01]  /*2360*/  LDC R156, c[0x0][0x238] ;  /* 0x00008e00ff9c7b82 */ /* 0x000f620000000800 */
[----:B------:R-:W-:Y:S01]  /*2370*/  ISETP.GE.AND P3, PT, R203, UR8, PT ;  /* 0x00000008cb007c0c */ /* 0x000fe2000bf66270 */
[----:B------:R-:W3:Y:S01]  /*2380*/  @!P4 LDG.E.U16 R189, desc[UR10][R106.64] ;  /* 0x0000000a6abdc981 */ /* 0x000ee2000c1e1500 */
[----:B------:R-:W-:-:S02]  /*2390*/  ISETP.GE.AND P0, PT, R204, UR8, PT ;  /* 0x00000008cc007c0c */ /* 0x000fc4000bf06270 */
[----:B------:R-:W-:Y:S01]  /*23a0*/  ISETP.GE.AND P4, PT, R202, UR8, PT ;  /* 0x00000008ca007c0c */ /* 0x000fe2000bf86270 */
[----:B-1----:R-:W-:Y:S01]  /*23b0*/  IMAD.WIDE R94, R219, 0x2, R90 ;  /* 0x00000002db5e7825 */ /* 0x002fe200078e025a */
[----:B------:R-:W-:Y:S02]  /*23c0*/  PRMT R98, RZ, 0x7610, R98 ;  /* 0x00007610ff627816 */ /* 0x000fe40000000062 */
[----:B------:R-:W-:Y:S01]  /*23d0*/  PRMT R92, RZ, 0x7610, R92 ;  /* 0x00007610ff5c7816 */ /* 0x000fe2000000005c */
[----:B------:R-:W-:Y:S02]  /*23e0*/  IMAD.WIDE R102, R224, 0x2, R90 ;  /* 0x00000002e0667825 */ /* 0x000fe400078e025a */
[----:B------:R1:W3:Y:S01]  /*23f0*/  @!P1 LDG.E.U16 R96, desc[UR10][R94.64] ;  /* 0x0000000a5e609981 */ /* 0x0002e2000c1e1500 */
[----:B------:R-:W-:Y:S01]  /*2400*/  PRMT R187, RZ, 0x7610, R187 ;  /* 0x00007610ffbb7816 */ /* 0x000fe200000000bb */
[----:B------:R-:W-:Y:S02]  /*2410*/  IMAD.WIDE R104, R225, 0x2, R90 ;  /* 0x00000002e1687825 */ /* 0x000fe400078e025a */
[----:B------:R-:W3:Y:S01]  /*2420*/  @!P6 LDG.E.U16 R98, desc[UR10][R138.64] ;  /* 0x0000000a8a62e981 */ /* 0x000ee2000c1e1500 */
[----:B------:R-:W-:-:S03]  /*2430*/  ISETP.GE.AND P6, PT, R201, UR8, PT ;  /* 0x00000008c9007c0c */ /* 0x000fc6000bfc6270 */
[----:B------:R-:W3:Y:S01]  /*2440*/  @!P3 LDG.E.U16 R92, desc[UR10][R102.64] ;  /* 0x0000000a665cb981 */ /* 0x000ee2000c1e1500 */
[----:B-1----:R-:W-:Y:S01]  /*2450*/  IMAD.WIDE R94, R223, 0x2, R90 ;  /* 0x00000002df5e7825 */ /* 0x002fe200078e025a */
[----:B------:R-:W-:Y:S02]  /*2460*/  ISETP.GE.AND P3, PT, R198, UR8, PT ;  /* 0x00000008c6007c0c */ /* 0x000fe4000bf66270 */
[----:B------:R1:W3:Y:S04]  /*2470*/  @!P4 LDG.E.U16 R187, desc[UR10][R104.64] ;  /* 0x0000000a68bbc981 */ /* 0x0002e8000c1e1500 */
[----:B------:R4:W3:Y:S01]  /*2480*/  @!P0 LDG.E.U16 R188, desc[UR10][R94.64] ;  /* 0x0000000a5ebc8981 */ /* 0x0008e2000c1e1500 */
[----:B------:R-:W-:Y:S01]  /*2490*/  PRMT R100, RZ, 0x7610, R100 ;  /* 0x00007610ff647816 */ /* 0x000fe20000000064 */
[----:B-1----:R-:W-:Y:S01]  /*24a0*/  IMAD.WIDE R104, R24, 0x2, R90 ;  /* 0x0000000218687825 */ /* 0x002fe200078e025a */
[----:B----4-:R-:W-:-:S03]  /*24b0*/  PRMT R94, RZ, 0x7610, R94 ;  /* 0x00007610ff5e7816 */ /* 0x010fc6000000005e */
[----:B------:R-:W-:Y:S01]  /*24c0*/  IMAD.WIDE R106, R226, 0x2, R90 ;  /* 0x00000002e26a7825 */ /* 0x000fe200078e025a */
[----:B------:R-:W-:Y:S02]  /*24d0*/  PRMT R95, RZ, 0x7610, R95 ;  /* 0x00007610ff5f7816 */ /* 0x000fe4000000005f */
[----:B------:R-:W-:Y:S01]  /*24e0*/  ISETP.GE.AND P1, PT, R200, UR8, PT ;  /* 0x00000008c8007c0c */ /* 0x000fe2000bf26270 */
[----:B------:R1:W4:Y:S01]  /*24f0*/  @!P5 LDG.E.U16 R94, desc[UR10][R104.64] ;  /* 0x0000000a685ed981 */ /* 0x000322000c1e1500 */
[----:B------:R-:W-:-:S03]  /*2500*/  ISETP.GE.AND P4, PT, R197, UR8, PT ;  /* 0x00000008c5007c0c */ /* 0x000fc6000bf86270 */
[----:B------:R0:W4:Y:S01]  /*2510*/  @!P6 LDG.E.U16 R100, desc[UR10][R106.64] ;  /* 0x0000000a6a64e981 */ /* 0x000122000c1e1500 */
[----:B-1----:R-:W-:Y:S01]  /*2520*/  IMAD.WIDE R104, R229, 0x2, R90 ;  /* 0x00000002e5687825 */ /* 0x002fe200078e025a */
[----:B------:R-:W-:Y:S02]  /*2530*/  ISETP.GE.AND P6, PT, R199, UR8, PT ;  /* 0x00000008c7007c0c */ /* 0x000fe4000bfc6270 */
[----:B------:R-:W-:Y:S02]  /*2540*/  PRMT R186, RZ, 0x7610, R186 ;  /* 0x00007610ffba7816 */ /* 0x000fe400000000ba */
[----:B------:R1:W4:Y:S01]  /*2550*/  @!P3 LDG.E.U16 R95, desc[UR10][R104.64] ;  /* 0x0000000a685fb981 */ /* 0x000322000c1e1500 */
[----:B------:R-:W-:Y:S01]  /*2560*/  ISETP.GE.AND P3, PT, R195, UR8, PT ;  /* 0x00000008c3007c0c */ /* 0x000fe2000bf66270 */
[----:B------:R-:W-:Y:S01]  /*2570*/  IMAD.WIDE R102, R227, 0x2, R90 ;  /* 0x00000002e3667825 */ /* 0x000fe200078e025a */
[----:B------:R-:W-:Y:S02]  /*2580*/  PRMT R185, RZ, 0x7610, R185 ;  /* 0x00007610ffb97816 */ /* 0x000fe400000000b9 */
[----:B------:R-:W-:Y:S01]  /*2590*/  PRMT R184, RZ, 0x7610, R184 ;  /* 0x00007610ffb87816 */ /* 0x000fe200000000b8 */
[----:B0-----:R-:W-:Y:S01]  /*25a0*/  IMAD.WIDE R106, R230, 0x2, R90 ;  /* 0x00000002e66a7825 */ /* 0x001fe200078e025a */
[----:B------:R0:W4:Y:S01]  /*25b0*/  @!P1 LDG.E.U16 R186, desc[UR10][R102.64] ;  /* 0x0000000a66ba9981 */ /* 0x000122000c1e1500 */
[----:B------:R-:W-:-:S02]  /*25c0*/  PRMT R183, RZ, 0x7610, R183 ;  /* 0x00007610ffb77816 */ /* 0x000fc400000000b7 */
[--C-:B-1----:R-:W-:Y:S01]  /*25d0*/  IMAD.WIDE R104, R232, 0x2, R90.reuse ;  /* 0x00000002e8687825 */ /* 0x102fe200078e025a */
[----:B------:R-:W-:Y:S01]  /*25e0*/  LEA.HI R97, R5, 0x7c, RZ, 0x1b ;  /* 0x0000007c05617811 */ /* 0x000fe200078fd8ff */
[----:B------:R1:W4:Y:S02]  /*25f0*/  @!P4 LDG.E.U16 R184, desc[UR10][R106.64] ;  /* 0x0000000a6ab8c981 */ /* 0x000324000c1e1500 */
[----:B0-----:R-:W-:Y:S02]  /*2600*/  IMAD.WIDE R102, R228, 0x2, R90 ;  /* 0x00000002e4667825 */ /* 0x001fe400078e025a */
[----:B------:R-:W4:Y:S01]  /*2610*/  @!P3 LDG.E.U16 R183, desc[UR10][R104.64] ;  /* 0x0000000a68b7b981 */ /* 0x000f22000c1e1500 */
[----:B------:R-:W-:Y:S02]  /*2620*/  ISETP.GE.AND P4, PT, R194, UR8, PT ;  /* 0x00000008c2007c0c */ /* 0x000fe4000bf86270 */
[----:B------:R-:W-:Y:S01]  /*2630*/  ISETP.GE.AND P3, PT, R136, UR8, PT ;  /* 0x0000000888007c0c */ /* 0x000fe2000bf66270 */
[----:B------:R0:W4:Y:S01]  /*2640*/  @!P6 LDG.E.U16 R185, desc[UR10][R102.64] ;  /* 0x0000000a66b9e981 */ /* 0x000122000c1e1500 */
[----:B------:R-:W-:-:S02]  /*2650*/  ISETP.GE.AND P6, PT, R196, UR8, PT ;  /* 0x00000008c4007c0c */ /* 0x000fc4000bfc6270 */
[----:B------:R-:W-:Y:S02]  /*2660*/  ISETP.GE.AND P0, PT, R97, UR8, PT ;  /* 0x0000000861007c0c */ /* 0x000fe4000bf06270 */
[----:B------:R-:W-:Y:S01]  /*2670*/  LEA.HI R97, R5, 0x9c, RZ, 0x1b ;  /* 0x0000009c05617811 */ /* 0x000fe200078fd8ff */
[----:B-1----:R-:W-:Y:S01]  /*2680*/  IMAD.WIDE R106, R233, 0x2, R90 ;  /* 0x00000002e96a7825 */ /* 0x002fe200078e025a */
[----:B------:R-:W-:Y:S02]  /*2690*/  PRMT R150, RZ, 0x7610, R150 ;  /* 0x00007610ff967816 */ /* 0x000fe40000000096 */
[----:B------:R-:W-:Y:S01]  /*26a0*/  ISETP.GE.AND P1, PT, R97, UR8, PT ;  /* 0x0000000861007c0c */ /* 0x000fe2000bf26270 */
[----:B0-----:R-:W-:Y:S01]  /*26b0*/  IMAD.WIDE R102, R231, 0x2, R90 ;  /* 0x00000002e7667825 */ /* 0x001fe200078e025a */
[----:B------:R-:W-:Y:S02]  /*26c0*/  PRMT R97, RZ, 0x7610, R97 ;  /* 0x00007610ff617816 */ /* 0x000fe40000000061 */
[----:B------:R-:W-:Y:S01]  /*26d0*/  PRMT R181, RZ, 0x7610, R181 ;  /* 0x00007610ffb57816 */ /* 0x000fe200000000b5 */
[----:B------:R-:W-:Y:S01]  /*26e0*/  IMAD.WIDE R104, R235, 0x2, R90 ;  /* 0x00000002eb687825 */ /* 0x000fe200078e025a */
[----:B------:R-:W-:Y:S01]  /*26f0*/  ISETP.GE.AND P5, PT, R193, UR8, PT ;  /* 0x00000008c1007c0c */ /* 0x000fe2000bfa6270 */
[----:B------:R0:W4:Y:S01]  /*2700*/  @!P4 LDG.E.U16 R150, desc[UR10][R106.64] ;  /* 0x0000000a6a96c981 */ /* 0x000122000c1e1500 */
[----:B------:R-:W-:-:S02]  /*2710*/  PRMT R149, RZ, 0x7610, R149 ;  /* 0x00007610ff957816 */ /* 0x000fc40000000095 */
[----:B------:R-:W-:Y:S01]  /*2720*/  ISETP.GE.AND P4, PT, R135, UR8, PT ;  /* 0x0000000887007c0c */ /* 0x000fe2000bf86270 */
[----:B------:R1:W4:Y:S01]  /*2730*/  @!P6 LDG.E.U16 R97, desc[UR10][R102.64] ;  /* 0x0000000a6661e981 */ /* 0x000322000c1e1500 */
[----:B------:R-:W-:-:S03]  /*2740*/  PRMT R182, RZ, 0x7610, R182 ;  /* 0x00007610ffb67816 */ /* 0x000fc600000000b6 */
[----:B------:R1:W4:Y:S01]  /*2750*/  @!P3 LDG.E.U16 R181, desc[UR10][R104.64] ;  /* 0x0000000a68b5b981 */ /* 0x000322000c1e1500 */
[----:B------:R-:W-:Y:S01]  /*2760*/  ISETP.GE.AND P3, PT, R133, UR8, PT ;  /* 0x0000000885007c0c */ /* 0x000fe2000bf66270 */
[----:B0-----:R-:W-:-:S04]  /*2770*/  IMAD.WIDE R106, R234, 0x2, R90 ;  /* 0x00000002ea6a7825 */ /* 0x001fc800078e025a */
[----:B-1----:R-:W-:Y:S01]  /*2780*/  IMAD.WIDE R102, R23, 0x2, R90 ;  /* 0x0000000217667825 */ /* 0x002fe200078e025a */
[----:B------:R0:W4:Y:S01]  /*2790*/  @!P5 LDG.E.U16 R182, desc[UR10][R106.64] ;  /* 0x0000000a6ab6d981 */ /* 0x000122000c1e1500 */
[----:B------:R-:W-:-:S03]  /*27a0*/  PRMT R148, RZ, 0x7610, R148 ;  /* 0x00007610ff947816 */ /* 0x000fc60000000094 */
[----:B------:R1:W4:Y:S01]  /*27b0*/  @!P2 LDG.E.U16 R149, desc[UR10][R102.64] ;  /* 0x0000000a6695a981 */ /* 0x000322000c1e1500 */
[----:B------:R-:W-:Y:S01]  /*27c0*/  ISETP.GE.AND P2, PT, R134, UR8, PT ;  /* 0x0000000886007c0c */ /* 0x000fe2000bf46270 */
[----:B------:R-:W-:Y:S01]  /*27d0*/  IMAD.WIDE R104, R238, 0x2, R90 ;  /* 0x00000002ee687825 */ /* 0x000fe200078e025a */
[----:B------:R-:W-:Y:S02]  /*27e0*/  PRMT R147, RZ, 0x7610, R147 ;  /* 0x00007610ff937816 */ /* 0x000fe40000000093 */
[----:B------:R-:W-:Y:S01]  /*27f0*/  ISETP.GE.AND P5, PT, R132, UR8, PT ;  /* 0x0000000884007c0c */ /* 0x000fe2000bfa6270 */
[----:B0-----:R-:W-:Y:S01]  /*2800*/  IMAD.WIDE R106, R236, 0x2, R90 ;  /* 0x00000002ec6a7825 */ /* 0x001fe200078e025a */
[----:B------:R-:W-:Y:S02]  /*2810*/  PRMT R180, RZ, 0x7610, R180 ;  /* 0x00007610ffb47816 */ /* 0x000fe400000000b4 */
[----:B------:R0:W4:Y:S01]  /*2820*/  @!P3 LDG.E.U16 R147, desc[UR10][R104.64] ;  /* 0x0000000a6893b981 */ /* 0x000122000c1e1500 */
[----:B-1----:R-:W-:Y:S01]  /*2830*/  IMAD.WIDE R102, R237, 0x2, R90 ;  /* 0x00000002ed667825 */ /* 0x002fe200078e025a */
[----:B------:R-:W-:-:S02]  /*2840*/  ISETP.GE.AND P3, PT, R129, UR8, PT ;  /* 0x0000000881007c0c */ /* 0x000fc4000bf66270 */
[----:B------:R1:W4:Y:S01]  /*2850*/  @!P4 LDG.E.U16 R148, desc[UR10][R106.64] ;  /* 0x0000000a6a94c981 */ /* 0x000322000c1e1500 */
[----:B------:R-:W-:Y:S02]  /*2860*/  ISETP.GE.AND P4, PT, R131, UR8, PT ;  /* 0x0000000883007c0c */ /* 0x000fe4000bf86270 */
[----:B------:R-:W-:Y:S01]  /*2870*/  PRMT R179, RZ, 0x7610, R179 ;  /* 0x00007610ffb37816 */ /* 0x000fe200000000b3 */
[----:B------:R1:W4:Y:S01]  /*2880*/  @!P2 LDG.E.U16 R180, desc[UR10][R102.64] ;  /* 0x0000000a66b4a981 */ /* 0x000322000c1e1500 */
[----:B------:R-:W-:Y:S01]  /*2890*/  PRMT R145, RZ, 0x7610, R145 ;  /* 0x00007610ff917816 */ /* 0x000fe20000000091 */
[----:B0-----:R-:W-:-:S04]  /*28a0*/  IMAD.WIDE R104, R22, 0x2, R90 ;  /* 0x0000000216687825 */ /* 0x001fc800078e025a */
[----:B-1----:R-:W-:Y:S01]  /*28b0*/  IMAD.WIDE R106, R239, 0x2, R90 ;  /* 0x00000002ef6a7825 */ /* 0x002fe200078e025a */
[----:B------:R-:W-:Y:S01]  /*28c0*/  ISETP.GE.AND P2, PT, R130, UR8, PT ;  /* 0x0000000882007c0c */ /* 0x000fe2000bf46270 */
[----:B------:R-:W4:Y:S01]  /*28d0*/  @!P0 LDG.E.U16 R145, desc[UR10][R104.64] ;  /* 0x0000000a68918981 */ /* 0x000f22000c1e1500 */
[----:B------:R-:W-:Y:S01]  /*28e0*/  PRMT R146, RZ, 0x7610, R146 ;  /* 0x00007610ff927816 */ /* 0x000fe20000000092 */
[----:B------:R-:W-:Y:S01]  /*28f0*/  IMAD.WIDE R138, R240, 0x2, R90 ;  /* 0x00000002f08a7825 */ /* 0x000fe200078e025a */
[----:B------:R-:W-:Y:S01]  /*2900*/  PRMT R177, RZ, 0x7610, R177 ;  /* 0x00007610ffb17816 */ /* 0x000fe200000000b1 */
[----:B------:R0:W4:Y:S01]  /*2910*/  @!P5 LDG.E.U16 R179, desc[UR10][R106.64] ;  /* 0x0000000a6ab3d981 */ /* 0x000122000c1e1500 */
[----:B------:R-:W-:Y:S01]  /*2920*/  ISETP.GE.AND P0, PT, R127, UR8, PT ;  /* 0x000000087f007c0c */ /* 0x000fe2000bf06270 */
[----:B------:R-:W-:Y:S01]  /*2930*/  IMAD.WIDE R102, R241, 0x2, R90 ;  /* 0x00000002f1667825 */ /* 0x000fe200078e025a */
[----:B------:R-:W-:Y:S01]  /*2940*/  PRMT R178, RZ, 0x7610, R178 ;  /* 0x00007610ffb27816 */ /* 0x000fe200000000b2 */
[----:B------:R1:W4:Y:S02]  /*2950*/  @!P4 LDG.E.U16 R146, desc[UR10][R138.64] ;  /* 0x0000000a8a92c981 */ /* 0x000324000c1e1500 */
[----:B0-----:R-:W-:Y:S01]  /*2960*/  IMAD.WIDE R106, R242, 0x2, R90 ;  /* 0x00000002f26a7825 */ /* 0x001fe200078e025a */
[----:B------:R-:W-:-:S02]  /*2970*/  ISETP.GE.AND P4, PT, R128, UR8, PT ;  /* 0x0000000880007c0c */ /* 0x000fc4000bf86270 */
[----:B------:R0:W4:Y:S04]  /*2980*/  @!P2 LDG.E.U16 R178, desc[UR10][R102.64] ;  /* 0x0000000a66b2a981 */ /* 0x000128000c1e1500 */
[----:B------:R-:W4:Y:S01]  /*2990*/  @!P3 LDG.E.U16 R177, desc[UR10][R106.64] ;  /* 0x0000000a6ab1b981 */ /* 0x000f22000c1e1500 */
[----:B------:R-:W-:Y:S01]  /*29a0*/  ISETP.GE.AND P3, PT, R126, UR8, PT ;  /* 0x000000087e007c0c */ /* 0x000fe2000bf66270 */
[----:B------:R-:W-:Y:S01]  /*29b0*/  IMAD.WIDE R104, R244, 0x2, R90 ;  /* 0x00000002f4687825 */ /* 0x000fe200078e025a */
[----:B------:R-:W-:Y:S02]  /*29c0*/  PRMT R176, RZ, 0x7610, R176 ;  /* 0x00007610ffb07816 */ /* 0x000fe400000000b0 */
[----:B------:R-:W-:Y:S01]  /*29d0*/  ISETP.GE.AND P2, PT, R123, UR8, PT ;  /* 0x000000087b007c0c */ /* 0x000fe2000bf46270 */
[----:B-1----:R-:W-:Y:S01]  /*29e0*/  IMAD.WIDE R138, R243, 0x2, R90 ;  /* 0x00000002f38a7825 */ /* 0x002fe200078e025a */
[----:B------:R-:W-:-:S02]  /*29f0*/  PRMT R144, RZ, 0x7610, R144 ;  /* 0x00007610ff907816 */ /* 0x000fc40000000090 */
[----:B------:R-:W-:Y:S01]  /*2a00*/  ISETP.GE.AND P5, PT, R124, UR8, PT ;  /* 0x000000087c007c0c */ /* 0x000fe2000bfa6270 */
[----:B0-----:R-:W-:Y:S01]  /*2a10*/  IMAD.WIDE R102, R245, 0x2, R90 ;  /* 0x00000002f5667825 */ /* 0x001fe200078e025a */
[----:B------:R-:W-:Y:S01]  /*2a20*/  PRMT R143, RZ, 0x7610, R143 ;  /* 0x00007610ff8f7816 */ /* 0x000fe2000000008f */
[----:B------:R0:W4:Y:S01]  /*2a30*/  @!P0 LDG.E.U16 R176, desc[UR10][R104.64] ;  /* 0x0000000a68b08981 */ /* 0x000122000c1e1500 */
[----:B------:R-:W-:Y:S02]  /*2a40*/  ISETP.GE.AND P0, PT, R122, UR8, PT ;  /* 0x000000087a007c0c */ /* 0x000fe4000bf06270 */
[----:B------:R-:W-:Y:S01]  /*2a50*/  PRMT R174, RZ, 0x7610, R174 ;  /* 0x00007610ffae7816 */ /* 0x000fe200000000ae */
[----:B------:R-:W4:Y:S01]  /*2a60*/  @!P4 LDG.E.U16 R144, desc[UR10][R138.64] ;  /* 0x0000000a8a90c981 */ /* 0x000f22000c1e1500 */
[----:B------:R-:W-:Y:S02]  /*2a70*/  ISETP.GE.AND P4, PT, R125, UR8, PT ;  /* 0x000000087d007c0c */ /* 0x000fe4000bf86270 */
[----:B------:R-:W-:Y:S01]  /*2a80*/  PRMT R142, RZ, 0x7610, R142 ;  /* 0x00007610ff8e7816 */ /* 0x000fe2000000008e */
[----:B------:R1:W4:Y:S01]  /*2a90*/  @!P3 LDG.E.U16 R143, desc[UR10][R102.64] ;  /* 0x0000000a668fb981 */ /* 0x000322000c1e1500 */
[----:B0-----:R-:W-:Y:S01]  /*2aa0*/  IMAD.WIDE R104, R247, 0x2, R90 ;  /* 0x00000002f7687825 */ /* 0x001fe200078e025a */
[----:B------:R-:W-:-:S03]  /*2ab0*/  PRMT R173, RZ, 0x7610, R173 ;  /* 0x00007610ffad7816 */ /* 0x000fc600000000ad */
[----:B-1----:R-:W-:Y:S01]  /*2ac0*/  IMAD.WIDE R102, R248, 0x2, R90 ;  /* 0x00000002f8667825 */ /* 0x002fe200078e025a */
[----:B------:R0:W4:Y:S01]  /*2ad0*/  @!P5 LDG.E.U16 R142, desc[UR10][R104.64] ;  /* 0x0000000a688ed981 */ /* 0x000122000c1e1500 */
[----:B------:R-:W-:Y:S02]  /*2ae0*/  PRMT R141, RZ, 0x7610, R141 ;  /* 0x00007610ff8d7816 */ /* 0x000fe4000000008d */
[----:B------:R-:W-:Y:S01]  /*2af0*/  ISETP.GE.AND P3, PT, R119, UR8, PT ;  /* 0x0000000877007c0c */ /* 0x000fe2000bf66270 */
[----:B------:R1:W4:Y:S01]  /*2b00*/  @!P2 LDG.E.U16 R174, desc[UR10][R102.64] ;  /* 0x0000000a66aea981 */ /* 0x000322000c1e1500 */
[----:B------:R-:W-:Y:S01]  /*2b10*/  PRMT R175, RZ, 0x7610, R175 ;  /* 0x00007610ffaf7816 */ /* 0x000fe200000000af */
[----:B------:R-:W-:Y:S01]  /*2b20*/  IMAD.WIDE R106, R246, 0x2, R90 ;  /* 0x00000002f66a7825 */ /* 0x000fe200078e025a */
[----:B------:R-:W-:-:S03]  /*2b30*/  ISETP.GE.AND P2, PT, R121, UR8, PT ;  /* 0x0000000879007c0c */ /* 0x000fc6000bf46270 */
[--C-:B0-----:R-:W-:Y:S01]  /*2b40*/  IMAD.WIDE R104, R21, 0x2, R90.reuse ;  /* 0x0000000215687825 */ /* 0x101fe200078e025a */
[----:B------:R0:W4:Y:S03]  /*2b50*/  @!P4 LDG.E.U16 R175, desc[UR10][R106.64] ;  /* 0x0000000a6aafc981 */ /* 0x000126000c1e1500 */
[----:B-1----:R-:W-:Y:S01]  /*2b60*/  IMAD.WIDE R102, R249, 0x2, R90 ;  /* 0x00000002f9667825 */ /* 0x002fe200078e025a */
[----:B------:R1:W4:Y:S01]  /*2b70*/  @!P1 LDG.E.U16 R141, desc[UR10][R104.64] ;  /* 0x0000000a688d9981 */ /* 0x000322000c1e1500 */
[----:B------:R-:W-:-:S03]  /*2b80*/  PRMT R172, RZ, 0x7610, R172 ;  /* 0x00007610ffac7816 */ /* 0x000fc600000000ac */
[----:B------:R-:W4:Y:S01]  /*2b90*/  @!P0 LDG.E.U16 R173, desc[UR10][R102.64] ;  /* 0x0000000a66ad8981 */ /* 0x000f22000c1e1500 */
[----:B------:R-:W-:Y:S01]  /*2ba0*/  ISETP.GE.AND P0, PT, R116, UR8, PT ;  /* 0x0000000874007c0c */ /* 0x000fe2000bf06270 */
[----:B0-----:R-:W-:Y:S01]  /*2bb0*/  IMAD.WIDE R106, R251, 0x2, R90 ;  /* 0x00000002fb6a7825 */ /* 0x001fe200078e025a */
[----:B------:R-:W-:Y:S02]  /*2bc0*/  ISETP.GE.AND P1, PT, R117, UR8, PT ;  /* 0x0000000875007c0c */ /* 0x000fe4000bf26270 */
[----:B------:R-:W-:Y:S01]  /*2bd0*/  PRMT R140, RZ, 0x7610, R140 ;  /* 0x00007610ff8c7816 */ /* 0x000fe2000000008c */
[----:B-1----:R-:W-:Y:S01]  /*2be0*/  IMAD.WIDE R104, R250, 0x2, R90 ;  /* 0x00000002fa687825 */ /* 0x002fe200078e025a */
[----:B------:R-:W-:Y:S01]  /*2bf0*/  LEA.HI R120, R5, 0xbc, RZ, 0x1b ;  /* 0x000000bc05787811 */ /* 0x000fe200078fd8ff */
[----:B------:R0:W4:Y:S02]  /*2c00*/  @!P3 LDG.E.U16 R172, desc[UR10][R106.64] ;  /* 0x0000000a6aacb981 */ /* 0x000124000c1e1500 */
[----:B------:R-:W-:-:S02]  /*2c10*/  IMAD R152, R116, R152, RZ ;  /* 0x0000009874987224 */ /* 0x000fc400078e02ff */
[----:B------:R-:W-:Y:S01]  /*2c20*/  IMAD R153, R117, R153, RZ ;  /* 0x0000009975997224 */ /* 0x000fe200078e02ff */
[----:B------:R-:W-:Y:S01]  /*2c30*/  ISETP.GE.AND P6, PT, R120, UR8, PT ;  /* 0x0000000878007c0c */ /* 0x000fe2000bfc6270 */
[----:B------:R1:W4:Y:S01]  /*2c40*/  @!P2 LDG.E.U16 R140, desc[UR10][R104.64] ;  /* 0x0000000a688ca981 */ /* 0x000322000c1e1500 */
[----:B------:R-:W-:Y:S02]  /*2c50*/  PRMT R138, RZ, 0x7610, R138 ;  /* 0x00007610ff8a7816 */ /* 0x000fe4000000008a */
[----:B------:R-:W-:Y:S01]  /*2c60*/  PRMT R171, RZ, 0x7610, R171 ;  /* 0x00007610ffab7816 */ /* 0x000fe200000000ab */
[--C-:B0-----:R-:W-:Y:S01]  /*2c70*/  IMAD.WIDE R106, R152, 0x2, R90.reuse ;  /* 0x00000002986a7825 */ /* 0x101fe200078e025a */
[----:B------:R-:W0:Y:S04]  /*2c80*/  LDC R120, c[0x0][0x238] ;  /* 0x00008e00ff787b82 */ /* 0x000e280000000800 */
[----:B------:R1:W4:Y:S02]  /*2c90*/  @!P0 LDG.E.U16 R138, desc[UR10][R106.64] ;  /* 0x0000000a6a8a8981 */ /* 0x000324000c1e1500 */
[----:B-1----:R-:W-:-:S02]  /*2ca0*/  IMAD.WIDE R104, R153, 0x2, R90 ;  /* 0x0000000299687825 */ /* 0x002fc400078e025a */
[----:B------:R-:W1:Y:S03]  /*2cb0*/  LDC R153, c[0x0][0x238] ;  /* 0x00008e00ff997b82 */ /* 0x000e660000000800 */
[----:B------:R5:W4:Y:S01]  /*2cc0*/  @!P1 LDG.E.U16 R171, desc[UR10][R104.64] ;  /* 0x0000000a68ab9981 */ /* 0x000b22000c1e1500 */
[----:B------:R-:W-:Y:S01]  /*2cd0*/  IMAD R154, R6, R154, RZ ;  /* 0x0000009a069a7224 */ /* 0x000fe200078e02ff */
[----:B------:R-:W-:-:S03]  /*2ce0*/  PRMT R107, RZ, 0x7610, R107 ;  /* 0x00007610ff6b7816 */ /* 0x000fc6000000006b */
[----:B------:R-:W2:Y:S01]  /*2cf0*/  LDC R152, c[0x0][0x238] ;  /* 0x00008e00ff987b82 */ /* 0x000ea20000000800 */
[----:B-----5:R-:W-:-:S05]  /*2d00*/  IMAD.WIDE R104, R20, 0x2, R90 ;  /* 0x0000000214687825 */ /* 0x020fca00078e025a */
[----:B------:R5:W4:Y:S01]  /*2d10*/  @!P6 LDG.E.U16 R107, desc[UR10][R104.64] ;  /* 0x0000000a686be981 */ /* 0x000b22000c1e1500 */
[----:B------:R-:W-:Y:S01]  /*2d20*/  ISETP.GE.AND P4, PT, R118, UR8, PT ;  /* 0x0000000876007c0c */ /* 0x000fe2000bf86270 */
[--C-:B-----5:R-:W-:Y:S02]  /*2d30*/  IMAD.WIDE R104, R154, 0x2, R90.reuse ;  /* 0x000000029a687825 */ /* 0x120fe400078e025a */
[----:B------:R-:W5:Y:S01]  /*2d40*/  LDC R154, c[0x0][0x238] ;  /* 0x00008e00ff9a7b82 */ /* 0x000f620000000800 */
[C---:B------:R-:W-:Y:S01]  /*2d50*/  ISETP.GE.AND P2, PT, R115.reuse, UR8, PT ;  /* 0x0000000873007c0c */ /* 0x040fe2000bf46270 */
[----:B------:R-:W-:Y:S01]  /*2d60*/  IMAD.WIDE R102, R252, 0x2, R90 ;  /* 0x00000002fc667825 */ /* 0x000fe200078e025a */
[----:B------:R-:W-:Y:S02]  /*2d70*/  PRMT R139, RZ, 0x7610, R139 ;  /* 0x00007610ff8b7816 */ /* 0x000fe4000000008b */
[C---:B------:R-:W-:Y:S01]  /*2d80*/  ISETP.GE.AND P1, PT, R114.reuse, UR8, PT ;  /* 0x0000000872007c0c */ /* 0x040fe2000bf26270 */
[----:B-1----:R-:W-:Y:S01]  /*2d90*/  IMAD R153, R115, R153, RZ ;  /* 0x0000009973997224 */ /* 0x002fe200078e02ff */
[----:B------:R-:W-:Y:S01]  /*2da0*/  ISETP.GE.AND P0, PT, R113, UR8, PT ;  /* 0x0000000871007c0c */ /* 0x000fe2000bf06270 */
[----:B--2---:R-:W-:-:S02]  /*2db0*/  IMAD R152, R114, R152, RZ ;  /* 0x0000009872987224 */ /* 0x004fc400078e02ff */
[----:B------:R1:W2:Y:S01]  /*2dc0*/  @!P4 LDG.E.U16 R139, desc[UR10][R102.64] ;  /* 0x0000000a668bc981 */ /* 0x0002a2000c1e1500 */
[----:B------:R-:W-:Y:S02]  /*2dd0*/  PRMT R170, RZ, 0x7610, R170 ;  /* 0x00007610ffaa7816 */ /* 0x000fe400000000aa */
[----:B------:R-:W-:Y:S01]  /*2de0*/  PRMT R169, RZ, 0x7610, R169 ;  /* 0x00007610ffa97816 */ /* 0x000fe200000000a9 */
[----:B------:R-:W-:Y:S02]  /*2df0*/  IMAD R155, R113, R155, RZ ;  /* 0x0000009b719b7224 */ /* 0x000fe400078e02ff */
[----:B0-----:R-:W-:Y:S02]  /*2e00*/  IMAD R120, R8, R120, RZ ;  /* 0x0000007808787224 */ /* 0x001fe400078e02ff */
[----:B-1----:R-:W-:-:S04]  /*2e10*/  IMAD.WIDE R102, R153, 0x2, R90 ;  /* 0x0000000299667825 */ /* 0x002fc800078e025a */
[----:B------:R-:W-:Y:S01]  /*2e20*/  IMAD.WIDE R152, R152, 0x2, R90 ;  /* 0x0000000298987825 */ /* 0x000fe200078e025a */
[----:B------:R0:W2:Y:S01]  /*2e30*/  @!P2 LDG.E.U16 R170, desc[UR10][R102.64] ;  /* 0x0000000a66aaa981 */ /* 0x0000a2000c1e1500 */
[----:B------:R-:W-:Y:S02]  /*2e40*/  PRMT R106, RZ, 0x7610, R106 ;  /* 0x00007610ff6a7816 */ /* 0x000fe4000000006a */
[----:B-----5:R-:W-:Y:S01]  /*2e50*/  IMAD R154, R7, R154, RZ ;  /* 0x0000009a079a7224 */ /* 0x020fe200078e02ff */
[----:B------:R1:W5:Y:S01]  /*2e60*/  @!P1 LDG.E.U16 R169, desc[UR10][R152.64] ;  /* 0x0000000a98a99981 */ /* 0x000362000c1e1500 */
[----:B0-----:R-:W-:-:S04]  /*2e70*/  IMAD.WIDE R102, R155, 0x2, R90 ;  /* 0x000000029b667825 */ /* 0x001fc800078e025a */
[----:B-1----:R-:W-:Y:S01]  /*2e80*/  IMAD.WIDE R152, R120, 0x2, R90 ;  /* 0x0000000278987825 */ /* 0x002fe200078e025a */
[----:B------:R0:W5:Y:S01]  /*2e90*/  @!P0 LDG.E.U16 R106, desc[UR10][R102.64] ;  /* 0x0000000a666a8981 */ /* 0x000162000c1e1500 */
[----:B------:R-:W1:Y:S01]  /*2ea0*/  LDC R120, c[0x0][0x238] ;  /* 0x00008e00ff787b82 */ /* 0x000e620000000800 */
[----:B------:R-:W-:Y:S02]  /*2eb0*/  ISETP.GE.AND P3, PT, R6, UR8, PT ;  /* 0x0000000806007c0c */ /* 0x000fe4000bf66270 */
[----:B------:R-:W-:Y:S02]  /*2ec0*/  PRMT R168, RZ, 0x7610, R168 ;  /* 0x00007610ffa87816 */ /* 0x000fe400000000a8 */
[----:B------:R-:W-:Y:S02]  /*2ed0*/  ISETP.GE.AND P1, PT, R7, UR8, PT ;  /* 0x0000000807007c0c */ /* 0x000fe4000bf26270 */
[----:B------:R-:W-:Y:S01]  /*2ee0*/  ISETP.GE.AND P2, PT, R8, UR8, PT ;  /* 0x0000000808007c0c */ /* 0x000fe2000bf46270 */
[----:B------:R-:W3:Y:S01]  /*2ef0*/  LDC R155, c[0x0][0x238] ;  /* 0x00008e00ff9b7b82 */ /* 0x000ee20000000800 */
[----:B0-----:R-:W-:Y:S01]  /*2f00*/  IMAD.WIDE R102, R154, 0x2, R90 ;  /* 0x000000029a667825 */ /* 0x001fe200078e025a */
[----:B------:R-:W-:-:S04]  /*2f10*/  ISETP.GE.AND P0, PT, R9, UR8, PT ;  /* 0x0000000809007c0c */ /* 0x000fc8000bf06270 */
[----:B------:R0:W5:Y:S02]  /*2f20*/  @!P3 LDG.E.U16 R168, desc[UR10][R104.64] ;  /* 0x0000000a68a8b981 */ /* 0x000164000c1e1500 */
[----:B------:R-:W3:Y:S01]  /*2f30*/  LDC R154, c[0x0][0x238] ;  /* 0x00008e00ff9a7b82 */ /* 0x000ee20000000800 */
[----:B0-----:R-:W-:Y:S01]  /*2f40*/  PRMT R105, RZ, 0x7610, R105 ;  /* 0x00007610ff697816 */ /* 0x001fe20000000069 */
[----:B-1----:R-:W-:Y:S01]  /*2f50*/  IMAD R120, R9, R120, RZ ;  /* 0x0000007809787224 */ /* 0x002fe200078e02ff */
[----:B------:R-:W-:-:S04]  /*2f60*/  PRMT R104, RZ, 0x7610, R104 ;  /* 0x00007610ff687816 */ /* 0x000fc80000000068 */
[----:B------:R0:W5:Y:S02]  /*2f70*/  @!P1 LDG.E.U16 R105, desc[UR10][R102.64] ;  /* 0x0000000a66699981 */ /* 0x000164000c1e1500 */
[----:B0-----:R-:W-:-:S04]  /*2f80*/  IMAD.WIDE R102, R120, 0x2, R90 ;  /* 0x0000000278667825 */ /* 0x001fc800078e025a */
[C---:B---3--:R-:W-:Y:S01]  /*2f90*/  IMAD R154, R10.reuse, R154, RZ ;  /* 0x0000009a0a9a7224 */ /* 0x048fe200078e02ff */
[----:B------:R0:W3:Y:S01]  /*2fa0*/  @!P0 LDG.E.U16 R104, desc[UR10][R102.64] ;  /* 0x0000000a66688981 */ /* 0x0000e2000c1e1500 */
[----:B------:R-:W-:Y:S02]  /*2fb0*/  ISETP.GE.AND P1, PT, R10, UR8, PT ;  /* 0x000000080a007c0c */ /* 0x000fe4000bf26270 */
[----:B0-----:R-:W-:Y:S02]  /*2fc0*/  IMAD.WIDE R102, R154, 0x2, R90 ;  /* 0x000000029a667825 */ /* 0x001fe400078e025a */
[----:B------:R-:W0:Y:S01]  /*2fd0*/  LDC R154, c[0x0][0x238] ;  /* 0x00008e00ff9a7b82 */ /* 0x000e220000000800 */
[----:B------:R-:W-:Y:S02]  /*2fe0*/  LEA.HI R120, R5, 0xdc, RZ, 0x1b ;  /* 0x000000dc05787811 */ /* 0x000fe400078fd8ff */
[----:B------:R-:W-:Y:S02]  /*2ff0*/  PRMT R166, RZ, 0x7610, R166 ;  /* 0x00007610ffa67816 */ /* 0x000fe400000000a6 */
[----:B------:R-:W-:-:S02]  /*3000*/  ISETP.GE.AND P0, PT, R120, UR8, PT ;  /* 0x0000000878007c0c */ /* 0x000fc4000bf06270 */
[----:B------:R-:W-:Y:S02]  /*3010*/  PRMT R167, RZ, 0x7610, R167 ;  /* 0x00007610ffa77816 */ /* 0x000fe400000000a7 */
[----:B------:R1:W3:Y:S04]  /*3020*/  @!P1 LDG.E.U16 R166, desc[UR10][R102.64] ;  /* 0x0000000a66a69981 */ /* 0x0002e8000c1e1500 */
[----:B------:R1:W3:Y:S02]  /*3030*/  @!P2 LDG.E.U16 R167, desc[UR10][R152.64] ;  /* 0x0000000a98a7a981 */ /* 0x0002e4000c1e1500 */
[----:B-1----:R-:W-:Y:S01]  /*3040*/  PRMT R103, RZ, 0x7610, R103 ;  /* 0x00007610ff677816 */ /* 0x002fe20000000067 */
[----:B------:R-:W-:-:S04]  /*3050*/  IMAD.WIDE R152, R19, 0x2, R90 ;  /* 0x0000000213987825 */ /* 0x000fc800078e025a */
[C---:B0-----:R-:W-:Y:S01]  /*3060*/  IMAD R154, R11.reuse, R154, RZ ;  /* 0x0000009a0b9a7224 */ /* 0x041fe200078e02ff */
[----:B------:R0:W3:Y:S03]  /*3070*/  @!P0 LDG.E.U16 R103, desc[UR10][R152.64] ;  /* 0x0000000a98678981 */ /* 0x0000e6000c1e1500 */
[----:B0-----:R-:W-:Y:S02]  /*3080*/  IMAD.WIDE R152, R154, 0x2, R90 ;  /* 0x000000029a987825 */ /* 0x001fe400078e025a */
[----:B------:R-:W0:Y:S01]  /*3090*/  LDC R154, c[0x0][0x238] ;  /* 0x00008e00ff9a7b82 */ /* 0x000e220000000800 */
[----:B------:R-:W-:Y:S02]  /*30a0*/  ISETP.GE.AND P1, PT, R11, UR8, PT ;  /* 0x000000080b007c0c */ /* 0x000fe4000bf26270 */
[----:B------:R-:W-:-:S11]  /*30b0*/  PRMT R165, RZ, 0x7610, R165 ;  /* 0x00007610ffa57816 */ /* 0x000fd600000000a5 */
[----:B------:R1:W3:Y:S01]  /*30c0*/  @!P1 LDG.E.U16 R165, desc[UR10][R152.64] ;  /* 0x0000000a98a59981 */ /* 0x0002e2000c1e1500 */
[----:B0-----:R-:W-:-:S04]  /*30d0*/  IMAD R154, R12, R154, RZ ;  /* 0x0000009a0c9a7224 */ /* 0x001fc800078e02ff */
[----:B-1----:R-:W-:Y:S02]  /*30e0*/  IMAD.WIDE R152, R154, 0x2, R90 ;  /* 0x000000029a987825 */ /* 0x002fe400078e025a */
        /* <DEDUP_REMOVED lines=8> */
[----:B------:R-:W-:Y:S02]  /*3170*/  PRMT R164, RZ, 0x7610, R164 ;  /* 0x00007610ffa47816 */ /* 0x000fe400000000a4 */
[----:B------:R-:W-:-:S09]  /*3180*/  ISETP.GE.AND P0, PT, R14, UR8, PT ;  /* 0x000000080e007c0c */ /* 0x000fd2000bf06270 */
[----:B------:R1:W3:Y:S01]  /*3190*/  @!P1 LDG.E.U16 R164, desc[UR10][R152.64] ;  /* 0x0000000a98a49981 */ /* 0x0002e2000c1e1500 */
[----:B0-----:R-:W-:-:S04]  /*31a0*/  IMAD R154, R14, R154, RZ ;  /* 0x0000009a0e9a7224 */ /* 0x001fc800078e02ff */
[----:B-1----:R-:W-:Y:S02]  /*31b0*/  IMAD.WIDE R152, R154, 0x2, R90 ;  /* 0x000000029a987825 */ /* 0x002fe400078e025a */
[----:B------:R-:W0:Y:S01]  /*31c0*/  LDC R154, c[0x0][0x238] ;  /* 0x00008e00ff9a7b82 */ /* 0x000e220000000800 */
[C---:B------:R-:W-:Y:S02]  /*31d0*/  ISETP.GE.AND P1, PT, R15.reuse, UR8, PT ;  /* 0x000000080f007c0c */ /* 0x040fe4000bf26270 */
[----:B------:R-:W-:Y:S01]  /*31e0*/  PRMT R151, RZ, 0x7610, R151 ;  /* 0x00007610ff977816 */ /* 0x000fe20000000097 */
[----:B------:R-:W-:Y:S01]  /*31f0*/  IMAD R155, R15, R155, RZ ;  /* 0x0000009b0f9b7224 */ /* 0x000fe200078e02ff */
[----:B------:R-:W-:-:S04]  /*3200*/  PRMT R137, RZ, 0x7610, R137 ;  /* 0x00007610ff897816 */ /* 0x000fc80000000089 */
[----:B------:R1:W3:Y:S01]  /*3210*/  @!P0 LDG.E.U16 R151, desc[UR10][R152.64] ;  /* 0x0000000a98978981 */ /* 0x0002e2000c1e1500 */
[----:B------:R-:W-:Y:S01]  /*3220*/  ISETP.GE.AND P0, PT, R16, UR8, PT ;  /* 0x0000000810007c0c */ /* 0x000fe2000bf06270 */
[----:B-1----:R-:W-:-:S04]  /*3230*/  IMAD.WIDE R152, R155, 0x2, R90 ;  /* 0x000000029b987825 */ /* 0x002fc800078e025a */
[----:B0-----:R-:W-:Y:S01]  /*3240*/  IMAD R154, R16, R154, RZ ;  /* 0x0000009a109a7224 */ /* 0x001fe200078e02ff */
[----:B------:R0:W3:Y:S03]  /*3250*/  @!P1 LDG.E.U16 R137, desc[UR10][R152.64] ;  /* 0x0000000a98899981 */ /* 0x0000e6000c1e1500 */
[----:B------:R-:W-:Y:S01]  /*3260*/  IMAD.WIDE R154, R154, 0x2, R90 ;  /* 0x000000029a9a7825 */ /* 0x000fe200078e025a */
[----:B0-----:R-:W-:Y:S02]  /*3270*/  PRMT R152, RZ, 0x7610, R152 ;  /* 0x00007610ff987816 */ /* 0x001fe40000000098 */
[----:B------:R-:W-:-:S04]  /*3280*/  LEA.HI R120, R5, 0xfc, RZ, 0x1b ;  /* 0x000000fc05787811 */ /* 0x000fc800078fd8ff */
[----:B------:R0:W3:Y:S01]  /*3290*/  @!P0 LDG.E.U16 R152, desc[UR10][R154.64] ;  /* 0x0000000a9a988981 */ /* 0x0000e2000c1e1500 */
[C---:B------:R-:W-:Y:S01]  /*32a0*/  ISETP.GE.AND P0, PT, R17.reuse, UR8, PT ;  /* 0x0000000811007c0c */ /* 0x040fe2000bf06270 */
[----:B------:R-:W-:Y:S01]  /*32b0*/  IMAD R156, R17, R156, RZ ;  /* 0x0000009c119c7224 */ /* 0x000fe200078e02ff */
[----:B------:R-:W-:Y:S02]  /*32c0*/  ISETP.GE.AND P1, PT, R120, UR8, PT ;  /* 0x0000000878007c0c */ /* 0x000fe4000bf26270 */
[----:B------:R-:W-:Y:S01]  /*32d0*/  PRMT R157, RZ, 0x7610, R157 ;  /* 0x00007610ff9d7816 */ /* 0x000fe2000000009d */
[----:B0-----:R-:W-:Y:S01]  /*32e0*/  IMAD.WIDE R154, R156, 0x2, R90 ;  /* 0x000000029c9a7825 */ /* 0x001fe200078e025a */
[----:B------:R-:W-:-:S07]  /*32f0*/  PRMT R153, RZ, 0x7610, R153 ;  /* 0x00007610ff997816 */ /* 0x000fce0000000099 */
[----:B------:R0:W3:Y:S02]  /*3300*/  @!P0 LDG.E.U16 R157, desc[UR10][R154.64] ;  /* 0x0000000a9a9d8981 */ /* 0x0000e4000c1e1500 */
[----:B0-----:R-:W-:-:S05]  /*3310*/  IMAD.WIDE R154, R18, 0x2, R90 ;  /* 0x00000002129a7825 */ /* 0x001fca00078e025a */
[----:B------:R0:W3:Y:S01]  /*3320*/  @!P1 LDG.E.U16 R153, desc[UR10][R154.64] ;  /* 0x0000000a9a999981 */ /* 0x0000e2000c1e1500 */
[----:B------:R-:W-:Y:S01]  /*3330*/  BAR.SYNC.DEFER_BLOCKING 0x0 ;  /* 0x0000000000007b1d */ /* 0x000fe20000010000 */
[----:B0-----:R-:W-:-:S04]  /*3340*/  LOP3.LUT R154, R5, 0x7f, RZ, 0xc0, !PT ;  /* 0x0000007f059a7812 */ /* 0x001fc800078ec0ff */
[----:B------:R-:W-:Y:S02]  /*3350*/  ISETP.GE.AND P1, PT, R154, UR8, PT ;  /* 0x000000089a007c0c */ /* 0x000fe4000bf26270 */
[----:B------:R-:W-:Y:S02]  /*3360*/  IADD3 R158, P0, R78, UR4, RZ ;  /* 0x000000044e9e7c10 */ /* 0x000fe4000ff1e0ff */
[----:B------:R-:W-:Y:S02]  /*3370*/  PRMT R155, RZ, 0x7610, R155 ;  /* 0x00007610ff9b7816 */ /* 0x000fe4000000009b */
[----:B------:R-:W-:Y:S02]  /*3380*/  IADD3.X R159, R79, UR5, RZ, P0, !PT ;  /* 0x000000054f9f7c10 */ /* 0x000fe400087fe4ff */
[----:B------:R-:W-:-:S05]  /*3390*/  LOP3.LUT R120, R5, 0x40, RZ, 0xc0, !PT ;  /* 0x0000004005787812 */ /* 0x000fca00078ec0ff */
[----:B------:R0:W3:Y:S01]  /*33a0*/  @!P1 LDG.E.U16 R155, desc[UR10][R158.64] ;  /* 0x0000000a9e9b9981 */ /* 0x0000e2000c1e1500 */
[----:B------:R-:W-:Y:S02]  /*33b0*/  SHF.R.U32.HI R120, RZ, 0x1, R120 ;  /* 0x00000001ff787819 */ /* 0x000fe40000011678 */
[C---:B0-----:R-:W-:Y:S01]  /*33c0*/  LOP3.LUT R159, R5.reuse, 0x7, RZ, 0xc0, !PT ;  /* 0x00000007059f7812 */ /* 0x041fe200078ec0ff */
[----:B------:R-:W-:-:S04]  /*33d0*/  IMAD.SHL.U32 R158, R5, 0x2, RZ ;  /* 0x00000002059e7824 */ /* 0x000fc800078e00ff */
[----:B------:R-:W-:Y:S01]  /*33e0*/  IMAD.SHL.U32 R156, R159, 0x10, RZ ;  /* 0x000000109f9c7824 */ /* 0x000fe200078e00ff */
[----:B------:R-:W-:Y:S01]  /*33f0*/  LOP3.LUT R120, R120, 0x10, R158, 0xf8, !PT ;  /* 0x0000001078787812 */ /* 0x000fe200078ef89e */
[----:B------:R-:W-:-:S03]  /*3400*/  IMAD.SHL.U32 R160, R5, 0x8, RZ ;  /* 0x0000000805a07824 */ /* 0x000fc600078e00ff */
[----:B------:R-:W-:Y:S01]  /*3410*/  LOP3.LUT R158, R156, 0x30, R158, 0x78, !PT ;  /* 0x000000309c9e7812 */ /* 0x000fe200078e789e */
[----:B------:R-:W-:Y:S01]  /*3420*/  IMAD.SHL.U32 R156, R5, 0x80, RZ ;  /* 0x00000080059c7824 */ /* 0x000fe200078e00ff */
[----:B------:R-:W-:-:S04]  /*3430*/  LOP3.LUT R160, R160, 0x30, RZ, 0xc0, !PT ;  /* 0x00000030a0a07812 */ /* 0x000fc800078ec0ff */
[----:B------:R-:W-:Y:S01]  /*3440*/  LOP3.LUT R156, R156, 0x1000, RZ, 0xc0, !PT ;  /* 0x000010009c9c7812 */ /* 0x000fe200078ec0ff */
[----:B------:R-:W-:-:S04]  /*3450*/  IMAD R160, R159, 0x40, R160 ;  /* 0x000000409fa07824 */ /* 0x000fc800078e02a0 */
[----:B------:R-:W-:Y:S01]  /*3460*/  IMAD R159, R159, 0x200, R156 ;  /* 0x000002009f9f7824 */ /* 0x000fe200078e029c */
[----:B------:R-:W-:Y:S01]  /*3470*/  SHF.R.S32.HI R156, RZ, 0x6, R5 ;  /* 0x00000006ff9c7819 */ /* 0x000fe20000011405 */
[----:B------:R-:W-:-:S03]  /*3480*/  IMAD.SHL.U32 R162, R5, 0x2, RZ ;  /* 0x0000000205a27824 */ /* 0x000fc600078e00ff */
[----:B------:R-:W-:Y:S02]  /*3490*/  SGXT R156, R156, 0x1 ;  /* 0x000000019c9c781a */ /* 0x000fe40000000200 */
[----:B------:R-:W-:Y:S02]  /*34a0*/  LOP3.LUT R120, R160, R120, RZ, 0x3c, !PT ;  /* 0x00000078a0787212 */ /* 0x000fe400078e3cff */
[----:B------:R-:W-:Y:S02]  /*34b0*/  LOP3.LUT R156, R156, 0x90, RZ, 0xc0, !PT ;  /* 0x000000909c9c7812 */ /* 0x000fe400078ec0ff */
[----:B------:R-:W-:Y:S02]  /*34c0*/  IADD3 R160, P0, R80, UR4, RZ ;  /* 0x0000000450a07c10 */ /* 0x000fe4000ff1e0ff */
[----:B------:R-:W-:Y:S02]  /*34d0*/  LOP3.LUT R162, R156, 0x7e, R162, 0x78, !PT ;  /* 0x0000007e9ca27812 */ /* 0x000fe400078e78a2 */
[----:B------:R-:W-:-:S02]  /*34e0*/  PRMT R156, RZ, 0x7610, R156 ;  /* 0x00007610ff9c7816 */ /* 0x000fc4000000009c */
[----:B------:R-:W-:Y:S01]  /*34f0*/  IADD3.X R161, R81, UR5, RZ, P0, !PT ;  /* 0x0000000551a17c10 */ /* 0x000fe200087fe4ff */
[----:B------:R0:W-:Y:S04]  /*3500*/  STS.U16 [R162+UR6], R163 ;  /* 0x000000a3a2007988 */ /* 0x0001e80008000406 */
[----:B------:R1:W3:Y:S01]  /*3510*/  @!P1 LDG.E.U16 R156, desc[UR10][R160.64] ;  /* 0x0000000aa09c9981 */ /* 0x0002e2000c1e1500 */
[----:B0-----:R-:W-:Y:S02]  /*3520*/  PRMT R163, RZ, 0x7610, R163 ;  /* 0x00007610ffa37816 */ /* 0x001fe400000000a3 */
[----:B-1----:R-:W-:-:S04]  /*3530*/  IADD3 R160, P0, R82, UR4, RZ ;  /* 0x0000000452a07c10 */ /* 0x002fc8000ff1e0ff */
[----:B------:R-:W-:Y:S01]  /*3540*/  IADD3.X R161, R83, UR5, RZ, P0, !PT ;  /* 0x0000000553a17c10 */ /* 0x000fe200087fe4ff */
[----:B------:R0:W-:Y:S04]  /*3550*/  STS.U16 [R162+UR6+0x200], R192 ;  /* 0x000200c0a2007988 */ /* 0x0001e80008000406 */
        /* <DEDUP_REMOVED lines=29> */
[----:B----4-:R0:W-:Y:S04]  /*3730*/  STS.U16 [R162+UR6+0xe00], R186 ;  /* 0x000e00baa2007988 */ /* 0x0101e80008000406 */
[----:B------:R1:W4:Y:S01]  /*3740*/  @!P1 LDG.E.U16 R187, desc[UR10][R160.64] ;  /* 0x0000000aa0bb9981 */ /* 0x000322000c1e1500 */
[----:B0-----:R-:W-:Y:S02]  /*3750*/  PRMT R186, RZ, 0x7610, R186 ;  /* 0x00007610ffba7816 */ /* 0x001fe400000000ba */
[----:B-1----:R-:W-:-:S04]  /*3760*/  IADD3 R160, P0, R72, UR4, RZ ;  /* 0x0000000448a07c10 */ /* 0x002fc8000ff1e0ff */
[----:B------:R-:W-:Y:S01]  /*3770*/  IADD3.X R161, R73, UR5, RZ, P0, !PT ;  /* 0x0000000549a17c10 */ /* 0x000fe200087fe4ff */
[----:B------:R0:W-:Y:S04]  /*3780*/  STS.U16 [R162+UR6+0x1000], R185 ;  /* 0x001000b9a2007988 */ /* 0x0001e80008000406 */
        /* <DEDUP_REMOVED lines=23> */
[----:B------:R-:W-:-:S05]  /*3900*/  IADD3.X R161, R65, UR5, RZ, P0, !PT ;  /* 0x0000000541a17c10 */ /* 0x000fca00087fe4ff */
[----:B------:R0:W4:Y:S02]  /*3910*/  @!P1 LDG.E.U16 R181, desc[UR10][R160.64] ;  /* 0x0000000aa0b59981 */ /* 0x000124000c1e1500 */
[----:B0-----:R-:W-:Y:S02]  /*3920*/  LOP3.LUT R160, R154, 0x80, RZ, 0xfc, !PT ;  /* 0x000000809aa07812 */ /* 0x001fe400078efcff */
[----:B------:R0:W-:Y:S02]  /*3930*/  STS.U16 [R162+UR6+0x1a00], R180 ;  /* 0x001a00b4a2007988 */ /* 0x0001e40008000406 */
[----:B------:R-:W-:Y:S02]  /*3940*/  ISETP.GE.AND P0, PT, R160, UR8, PT ;  /* 0x00000008a0007c0c */ /* 0x000fe4000bf06270 */
[----:B------:R-:W-:-:S04]  /*3950*/  IADD3 R160, P2, R58, UR4, RZ ;  /* 0x000000043aa07c10 */ /* 0x000fc8000ff5e0ff */
[----:B------:R-:W-:Y:S02]  /*3960*/  IADD3.X R161, R59, UR5, RZ, P2, !PT ;  /* 0x000000053ba17c10 */ /* 0x000fe400097fe4ff */
[----:B0-----:R-:W-:Y:S01]  /*3970*/  PRMT R180, RZ, 0x7610, R180 ;  /* 0x00007610ffb47816 */ /* 0x001fe200000000b4 */
[----:B------:R0:W-:Y:S05]  /*3980*/  STS.U16 [R162+UR6+0x1c00], R179 ;  /* 0x001c00b3a2007988 */ /* 0x0001ea0008000406 */
        /* <DEDUP_REMOVED lines=44> */
[----:B--2---:R0:W-:Y:S04]  /*3c50*/  STS.U16 [R162+UR6+0x2e00], R170 ;  /* 0x002e00aaa2007988 */ /* 0x0041e80008000406 */
[----:B------:R1:W2:Y:S01]  /*3c60*/  @!P0 LDG.E.U16 R171, desc[UR10][R160.64] ;  /* 0x0000000aa0ab8981 */ /* 0x0002a2000c1e1500 */
[----:B0-----:R-:W-:Y:S02]  /*3c70*/  PRMT R170, RZ, 0x7610, R170 ;  /* 0x00007610ffaa7816 */ /* 0x001fe400000000aa */
[----:B-1----:R-:W-:-:S04]  /*3c80*/  IADD3 R160, P1, R42, UR4, RZ ;  /* 0x000000042aa07c10 */ /* 0x002fc8000ff3e0ff */
[----:B------:R-:W-:Y:S01]  /*3c90*/  IADD3.X R161, R43, UR5, RZ, P1, !PT ;  /* 0x000000052ba17c10 */ /* 0x000fe20008ffe4ff */
[----:B-----5:R0:W-:Y:S04]  /*3ca0*/  STS.U16 [R162+UR6+0x3000], R169 ;  /* 0x003000a9a2007988 */ /* 0x0201e80008000406 */
[----:B------:R1:W5:Y:S01]  /*3cb0*/  @!P0 LDG.E.U16 R170, desc[UR10][R160.64] ;  /* 0x0000000aa0aa8981 */ /* 0x000362000c1e1500 */
[----:B0-----:R-:W-:Y:S02]  /*3cc0*/  PRMT R169, RZ, 0x7610, R169 ;  /* 0x00007610ffa97816 */ /* 0x001fe400000000a9 */
[----:B-1----:R-:W-:-:S04]  /*3cd0*/  IADD3 R160, P1, R44, UR4, RZ ;  /* 0x000000042ca07c10 */ /* 0x002fc8000ff3e0ff */
[----:B------:R-:W-:Y:S01]  /*3ce0*/  IADD3.X R161, R45, UR5, RZ, P1, !PT ;  /* 0x000000052da17c10 */ /* 0x000fe20008ffe4ff */
[----:B------:R0:W-:Y:S04]  /*3cf0*/  STS.U16 [R162+UR6+0x3200], R168 ;  /* 0x003200a8a2007988 */ /* 0x0001e80008000406 */
[----:B------:R1:W5:Y:S01]  /*3d00*/  @!P0 LDG.E.U16 R169, desc[UR10][R160.64] ;  /* 0x0000000aa0a98981 */ /* 0x000362000c1e1500 */
[----:B0-----:R-:W-:Y:S02]  /*3d10*/  PRMT R168, RZ, 0x7610, R168 ;  /* 0x00007610ffa87816 */ /* 0x001fe400000000a8 */
[----:B-1----:R-:W-:-:S04]  /*3d20*/  IADD3 R160, P1, R34, UR4, RZ ;  /* 0x0000000422a07c10 */ /* 0x002fc8000ff3e0ff */
[----:B------:R-:W-:Y:S01]  /*3d30*/  IADD3.X R161, R35, UR5, RZ, P1, !PT ;  /* 0x0000000523a17c10 */ /* 0x000fe20008ffe4ff */
[----:B---3--:R0:W-:Y:S04]  /*3d40*/  STS.U16 [R162+UR6+0x3400], R167 ;  /* 0x003400a7a2007988 */ /* 0x0081e80008000406 */
[----:B------:R1:W3:Y:S01]  /*3d50*/  @!P0 LDG.E.U16 R168, desc[UR10][R160.64] ;  /* 0x0000000aa0a88981 */ /* 0x0002e2000c1e1500 */
        /* <DEDUP_REMOVED lines=17> */
[----:B------:R-:W-:-:S05]  /*3e70*/  IADD3.X R161, R27, UR5, RZ, P1, !PT ;  /* 0x000000051ba17c10 */ /* 0x000fca0008ffe4ff */
[----:B------:R0:W5:Y:S04]  /*3e80*/  @!P0 LDG.E.U16 R164, desc[UR10][R160.64] ;  /* 0x0000000aa0a48981 */ /* 0x000168000c1e1500 */
[----:B------:R-:W-:Y:S04]  /*3e90*/  STS.U16 [R162+UR6+0x3c00], R137 ;  /* 0x003c0089a2007988 */ /* 0x000fe80008000406 */
[----:B------:R1:W-:Y:S01]  /*3ea0*/  STS.U16 [R162+UR6+0x3e00], R157 ;  /* 0x003e009da2007988 */ /* 0x0003e20008000406 */
[----:B0-----:R-:W0:Y:S01]  /*3eb0*/  LDC R161, c[0x0][0x238] ;  /* 0x00008e00ffa17b82 */ /* 0x001e220000000800 */
[----:B-1----:R-:W-:-:S05]  /*3ec0*/  LOP3.LUT R162, R162, 0x20, RZ, 0x3c, !PT ;  /* 0x00000020a2a27812 */ /* 0x002fca00078e3cff */
[----:B------:R1:W-:Y:S04]  /*3ed0*/  STS.U16 [R162+UR6+0x100], R93 ;  /* 0x0001005da2007988 */ /* 0x0003e80008000406 */
[----:B------:R1:W-:Y:S02]  /*3ee0*/  STS.U16 [R162+UR6+0xb00], R92 ;  /* 0x000b005ca2007988 */ /* 0x0003e40008000406 */
[----:B-1----:R-:W-:Y:S02]  /*3ef0*/  IMAD.SHL.U32 R93, R154, 0x2, RZ ;  /* 0x000000029a5d7824 */ /* 0x002fe400078e00ff */
[----:B------:R1:W-:Y:S03]  /*3f00*/  STS.U16 [R162+UR6+0x1100], R95 ;  /* 0x0011005fa2007988 */ /* 0x0003e60008000406 */
[C---:B------:R-:W-:Y:S01]  /*3f10*/  LOP3.LUT R92, R93.reuse, 0x10, RZ, 0x3c, !PT ;  /* 0x000000105d5c7812 */ /* 0x040fe200078e3cff */
[----:B------:R-:W-:Y:S04]  /*3f20*/  STS.U16 [R162+UR6+0x300], R99 ;  /* 0x00030063a2007988 */ /* 0x000fe80008000406 */
[----:B------:R0:W-:Y:S01]  /*3f30*/  STS.U16 [R162+UR6+0x500], R96 ;  /* 0x00050060a2007988 */ /* 0x0001e20008000406 */
[----:B-1----:R-:W-:-:S03]  /*3f40*/  LOP3.LUT R95, R93, 0x20, RZ, 0x3c, !PT ;  /* 0x000000205d5f7812 */ /* 0x002fc600078e3cff */
[----:B------:R-:W-:Y:S04]  /*3f50*/  STS.U16 [R162+UR6+0x700], R101 ;  /* 0x00070065a2007988 */ /* 0x000fe80008000406 */
[----:B------:R-:W-:Y:S01]  /*3f60*/  STS.U16 [R162+UR6+0x900], R98 ;  /* 0x00090062a2007988 */ /* 0x000fe20008000406 */
[----:B0-----:R-:W-:-:S03]  /*3f70*/  LOP3.LUT R96, R93, 0x40, RZ, 0x3c, !PT ;  /* 0x000000405d607812 */ /* 0x001fc600078e3cff */
[----:B------:R-:W-:Y:S04]  /*3f80*/  STS.U16 [R162+UR6+0xd00], R100 ;  /* 0x000d0064a2007988 */ /* 0x000fe80008000406 */
[----:B------:R0:W-:Y:S04]  /*3f90*/  STS.U16 [R162+UR6+0xf00], R94 ;  /* 0x000f005ea2007988 */ /* 0x0001e80008000406 */
[----:B------:R-:W-:Y:S04]  /*3fa0*/  STS.U16 [R162+UR6+0x1300], R97 ;  /* 0x00130061a2007988 */ /* 0x000fe80008000406 */
[----:B------:R-:W-:Y:S01]  /*3fb0*/  STS.U16 [R162+UR6+0x1500], R150 ;  /* 0x00150096a2007988 */ /* 0x000fe20008000406 */
[----:B0-----:R-:W-:-:S03]  /*3fc0*/  LOP3.LUT R94, R93, 0x30, RZ, 0x3c, !PT ;  /* 0x000000305d5e7812 */ /* 0x001fc600078e3cff */
[----:B------:R-:W-:Y:S04]  /*3fd0*/  STS.U16 [R162+UR6+0x1700], R149 ;  /* 0x00170095a2007988 */ /* 0x000fe80008000406 */
        /* <DEDUP_REMOVED lines=9> */
[----:B------:R0:W-:Y:S04]  /*4070*/  STS.U16 [R162+UR6+0x2b00], R139 ;  /* 0x002b008ba2007988 */ /* 0x0001e80008000406 */
        /* <DEDUP_REMOVED lines=9> */
[----:B------:R-:W-:Y:S01]  /*4110*/  STS.U16 [R162+UR6+0x3f00], R153 ;  /* 0x003f0099a2007988 */ /* 0x000fe20008000406 */
[----:B------:R-:W-:-:S03]  /*4120*/  LOP3.LUT R98, R93, 0x60, RZ, 0x3c, !PT ;  /* 0x000000605d627812 */ /* 0x000fc600078e3cff */
[----:B------:R-:W-:Y:S04]  /*4130*/  STS.U16 [R93+UR6+0x4000], R190 ;  /* 0x004000be5d007988 */ /* 0x000fe80008000406 */
[----:B----4-:R-:W-:Y:S04]  /*4140*/  STS.U16 [R93+UR6+0x5000], R186 ;  /* 0x005000ba5d007988 */ /* 0x010fe80008000406 */
[----:B------:R-:W-:Y:S04]  /*4150*/  STS.U16 [R93+UR6+0x4100], R174 ;  /* 0x004100ae5d007988 */ /* 0x000fe80008000406 */
[----:B--2---:R-:W-:Y:S01]  /*4160*/  STS.U16 [R93+UR6+0x5100], R171 ;  /* 0x005100ab5d007988 */ /* 0x004fe20008000406 */
[----:B0-----:R-:W-:-:S03]  /*4170*/  LOP3.LUT R139, R93, 0x70, RZ, 0x3c, !PT ;  /* 0x000000705d8b7812 */ /* 0x001fc600078e3cff */
[----:B------:R-:W-:Y:S04]  /*4180*/  STS.U16 [R92+UR6+0x4200], R191 ;  /* 0x004200bf5c007988 */ /* 0x000fe80008000406 */
[----:B------:R-:W-:Y:S04]  /*4190*/  STS.U16 [R92+UR6+0x4300], R175 ;  /* 0x004300af5c007988 */ /* 0x000fe80008000406 */
        /* <DEDUP_REMOVED lines=10> */
[----:B---3--:R-:W-:Y:S04]  /*4240*/  STS.U16 [R94+UR6+0x5700], R168 ;  /* 0x005700a85e007988 */ /* 0x008fe80008000406 */
[----:B------:R-:W-:Y:S04]  /*4250*/  STS.U16 [R96+UR6+0x4800], R156 ;  /* 0x0048009c60007988 */ /* 0x000fe80008000406 */
[----:B------:R-:W-:Y:S04]  /*4260*/  STS.U16 [R96+UR6+0x4900], R178 ;  /* 0x004900b260007988 */ /* 0x000fe80008000406 */
[----:B------:R-:W-:Y:S01]  /*4270*/  STS.U16 [R96+UR6+0x5800], R181 ;  /* 0x005800b560007988 */ /* 0x000fe20008000406 */
[----:B------:R-:W-:-:S05]  /*4280*/  IMAD.SHL.U32 R157, R5, 0x20, RZ ;  /* 0x00000020059d7824 */ /* 0x000fca00078e00ff */
[----:B------:R-:W-:Y:S01]  /*4290*/  LOP3.LUT R157, R157, 0x200, RZ, 0xc0, !PT ;  /* 0x000002009d9d7812 */ /* 0x000fe200078ec0ff */
[----:B------:R-:W-:-:S03]  /*42a0*/  IMAD.IADD R137, R159, 0x1, R158 ;  /* 0x000000019f897824 */ /* 0x000fc600078e029e */
[----:B------:R-:W-:Y:S01]  /*42b0*/  IADD3 R120, R120, UR6, R157 ;  /* 0x0000000678787c10 */ /* 0x000fe2000fffe09d */
[----:B-----5:R-:W-:Y:S04]  /*42c0*/  STS.U16 [R96+UR6+0x5900], R165 ;  /* 0x005900a560007988 */ /* 0x020fe80008000406 */
        /* <DEDUP_REMOVED lines=12> */
[----:B------:R-:W-:Y:S06]  /*4390*/  BAR.SYNC.DEFER_BLOCKING 0x0 ;  /* 0x0000000000007b1d */ /* 0x000fec0000010000 */
[----:B------:R-:W-:Y:S04]  /*43a0*/  LDSM.16.MT88.4 R92, [R120] ;  /* 0x00000000785c783b */ /* 0x000fe80000004200 */
[----:B------:R-:W0:Y:S04]  /*43b0*/  LDSM.16.M88.4 R100, [R137+UR6+0x4000] ;  /* 0x004000068964783b */ /* 0x000e280008000200 */
[----:B------:R-:W1:Y:S01]  /*43c0*/  LDSM.16.MT88.4 R104, [R120+0x400] ;  /* 0x000400007868783b */ /* 0x000e620000004200 */
[----:B------:R-:W-:-:S05]  /*43d0*/  LOP3.LUT R138, R137, 0x40, RZ, 0x3c, !PT ;  /* 0x00000040898a7812 */ /* 0x000fca00078e3cff */
[----:B------:R-:W-:Y:S01]  /*43e0*/  LDSM.16.M88.4 R96, [R138+UR6+0x4000] ;  /* 0x004000068a60783b */ /* 0x000fe20008000200 */
[----:B0-----:R-:W-:Y:S03]  /*43f0*/  HMMA.16816.F32 R108, R92, R100, R108 ;  /* 0x000000645c6c723c */ /* 0x001fe6000000186c */
[----:B------:R-:W0:-:S15]  /*4400*/  LDSM.16.MT88.4 R92, [R120+0x800] ;  /* 0x00080000785c783b */ /* 0x000e1e0000004200 */
[----:B------:R-:W-:-:S06]  /*4410*/  NOP ;  /* 0x0000000000007918 */ /* 0x000fcc0000000000 */
[----:B-1----:R-:W-:Y:S01]  /*4420*/  HMMA.16816.F32 R108, R104, R102, R108 ;  /* 0x00000066686c723c */ /* 0x002fe2000000186c */
[----:B------:R-:W1:Y:S04]  /*4430*/  LDSM.16.MT88.4 R100, [R120+0xc00] ;  /* 0x000c00007864783b */ /* 0x000e680000004200 */
[----:B------:R-:W-:-:S15]  /*4440*/  LDSM.16.M88.4 R104, [R137+UR6+0x4080] ;  /* 0x004080068968783b */ /* 0x000fde0008000200 */
[----:B------:R-:W-:-:S04]  /*4450*/  NOP ;  /* 0x0000000000007918 */ /* 0x000fc80000000000 */
[----:B0-----:R-:W-:Y:S01]  /*4460*/  HMMA.16816.F32 R108, R92, R96, R108 ;  /* 0x000000605c6c723c */ /* 0x001fe2000000186c */
[----:B------:R-:W0:-:S15]  /*4470*/  LDSM.16.MT88.4 R92, [R120+0x1000] ;  /* 0x00100000785c783b */ /* 0x000e1e0000004200 */
[----:B------:R-:W-:-:S08]  /*4480*/  NOP ;  /* 0x0000000000007918 */ /* 0x000fd00000000000 */
        /* <DEDUP_REMOVED lines=36> */
[----:B------:R-:W1:Y:S01]  /*46d0*/  LDSM.16.MT88.4 R96, [R120+0x3c00] ;  /* 0x003c00007860783b */ /* 0x000e620000004200 */
[----:B------:R-:W-:-:S05]  /*46e0*/  VIADD R112, R112, 0xffffffff ;  /* 0xffffffff70707836 */ /* 0x000fca0000000000 */
[----:B------:R-:W-:-:S15]  /*46f0*/  ISETP.NE.U32.AND P0, PT, R112, RZ, PT ;  /* 0x000000ff7000720c */ /* 0x000fde0003f05070 */
[----:B------:R-:W-:-:S02]  /*4700*/  NOP ;  /* 0x0000000000007918 */ /* 0x000fc40000000000 */
[----:B0-----:R-:W-:Y:S01]  /*4710*/  HMMA.16816.F32 R108, R108, R100, R92 ;  /* 0x000000646c6c723c */ /* 0x001fe2000000185c */
[----:B------:R-:W-:Y:S01]  /*4720*/  IMAD.SHL.U32 R161, R161, 0x100, RZ ;  /* 0x00000100a1a17824 */ /* 0x000fe200078e00ff */
[----:B------:R-:W-:Y:S02]  /*4730*/  UIMAD.WIDE UR4, UR7, 0x2, UR4 ;  /* 0x00000002070478a5 */ /* 0x000fe4000f8e0204 */
[----:B------:R-:W-:Y:S01]  /*4740*/  UIADD3 UR8, UR8, -0x100, URZ ;  /* 0xffffff0008087890 */ /* 0x000fe2000fffe03f */
[----:B------:R-:W-:-:S15]  /*4750*/  IMAD.WIDE R90, R161, 0x2, R90 ;  /* 0x00000002a15a7825 */ /* 0x000fde00078e025a */
[----:B------:R-:W-:-:S04]  /*4760*/  NOP ;  /* 0x0000000000007918 */ /* 0x000fc80000000000 */
[----:B-1----:R-:W-:Y:S01]  /*4770*/  HMMA.16816.F32 R108, R96, R102, R108 ;  /* 0x00000066606c723c */ /* 0x002fe2000000186c */
[----:B------:R-:W-:-:S08]  /*4780*/  NOP ;  /* 0x0000000000007918 */ /* 0x000fd00000000000 */
[----:B------:R-:W-:-:S15]  /*4790*/  @P0 BRA `(.L_x_1) ;  /* 0xffffffd800340947 */ /* 0x000fde000383ffff */
[----:B------:R-:W-:Y:S02]  /*47a0*/  F2FP.F16.F32.PACK_AB R108, R109, R108 ;  /* 0x0000006c6d6c723e */ /* 0x000fe400000000ff */
[----:B------:R-:W-:-:S07]  /*47b0*/  F2FP.F16.F32.PACK_AB R110, R111, R110 ;  /* 0x0000006e6f6e723e */ /* 0x000fce00000000ff */
.L_x_0:
[----:B------:R-:W0:Y:S01]  /*47c0*/  S2R R8, SR_TID.X ;  /* 0x0000000000087919 */ /* 0x000e220000002100 */
[C---:B------:R-:W-:Y:S01]  /*47d0*/  LOP3.LUT R6, R213.reuse, 0x60, RZ, 0xc0, !PT ;  /* 0x00000060d5067812 */ /* 0x040fe200078ec0ff */
[----:B------:R-:W-:Y:S01]  /*47e0*/  ULDC.64 UR8, c[0x0][0x228] ;  /* 0x00008a0000087ab9 */ /* 0x000fe20000000a00 */
[----:B------:R-:W-:Y:S01]  /*47f0*/  BAR.SYNC.DEFER_BLOCKING 0x0 ;  /* 0x0000000000007b1d */ /* 0x000fe20000010000 */
[----:B------:R-:W-:Y:S02]  /*4800*/  ISETP.NE.U32.AND P0, PT, R2, RZ, PT ;  /* 0x000000ff0200720c */ /* 0x000fe40003f05070 */
[----:B------:R-:W-:Y:S02]  /*4810*/  LOP3.LUT R7, R6, 0x1c, R5, 0xf8, !PT ;  /* 0x0000001c06077812 */ /* 0x000fe400078ef805 */
[----:B------:R-:W-:Y:S01]  /*4820*/  SEL R2, RZ, 0x240, !P0 ;  /* 0x00000240ff027807 */ /* 0x000fe20004000000 */
[----:B------:R-:W-:Y:S01]  /*4830*/  ULDC UR4, c[0x0][0x244] ;  /* 0x0000910000047ab9 */ /* 0x000fe20000000800 */
[----:B------:R-:W-:Y:S01]  /*4840*/  LOP3.LUT R213, R213, 0x300, RZ, 0xc0, !PT ;  /* 0x00000300d5d57812 */ /* 0x000fe200078ec0ff */
[----:B------:R-:W-:Y:S01]  /*4850*/  ULDC UR7, c[0x0][0x248] ;  /* 0x0000920000077ab9 */ /* 0x000fe20000000800 */
[----:B------:R-:W-:-:S02]  /*4860*/  LOP3.LUT R5, R5, 0x20, RZ, 0xc0, !PT ;  /* 0x0000002005057812 */ /* 0x000fc400078ec0ff */
[----:B------:R-:W-:Y:S02]  /*4870*/  LOP3.LUT R2, R7, R2, RZ, 0x3c, !PT ;  /* 0x0000000207027212 */ /* 0x000fe400078e3cff */
[----:B------:R-:W-:Y:S02]  /*4880*/  SHF.R.U32.HI R9, RZ, 0x4, R5 ;  /* 0x00000004ff097819 */ /* 0x000fe40000011605 */
[----:B------:R-:W-:Y:S01]  /*4890*/  ISETP.GE.AND P0, PT, R4, UR8, PT ;  /* 0x0000000804007c0c */ /* 0x000fe2000bf06270 */
[----:B------:R-:W-:Y:S01]  /*48a0*/  IMAD R7, R5, 0x4, R2 ;  /* 0x0000000405077824 */ /* 0x000fe200078e0202 */
[--C-:B------:R-:W-:Y:S01]  /*48b0*/  LOP3.LUT R5, R0, 0x8, R3.reuse, 0xfe, !PT ;  /* 0x0000000800057812 */ /* 0x100fe200078efe03 */
[----:B------:R-:W-:Y:S01]  /*48c0*/  IMAD R4, R4, UR4, RZ ;  /* 0x0000000404047c24 */ /* 0x000fe2000f8e02ff */
[----:B------:R-:W-:Y:S01]  /*48d0*/  LOP3.LUT R2, R0, 0x4, R3, 0xfe, !PT ;  /* 0x0000000400027812 */ /* 0x000fe200078efe03 */
[----:B------:R-:W-:-:S03]  /*48e0*/  ULDC.64 UR4, c[0x0][0x220] ;  /* 0x0000880000047ab9 */ /* 0x000fc60000000a00 */
[----:B------:R-:W-:Y:S01]  /*48f0*/  LEA R11, P3, R4, UR4, 0x1 ;  /* 0x00000004040b7c11 */ /* 0x000fe2000f8608ff */
[----:B------:R1:W-:Y:S01]  /*4900*/  STS [R7+UR6], R108 ;  /* 0x0000006c07007988 */ /* 0x0003e20008000806 */
[----:B------:R-:W-:Y:S02]  /*4910*/  ISETP.LT.AND P1, PT, R2, UR9, !P0 ;  /* 0x0000000902007c0c */ /* 0x000fe4000c721270 */
[----:B------:R-:W-:Y:S02]  /*4920*/  LEA.HI.X.SX32 R12, R4, UR5, 0x1, P3 ;  /* 0x00000005040c7c11 */ /* 0x000fe400098f0eff */
[----:B0-----:R-:W-:Y:S02]  /*4930*/  LOP3.LUT R8, R8, 0x1f, RZ, 0xc0, !PT ;  /* 0x0000001f08087812 */ /* 0x001fe400078ec0ff */
[----:B------:R-:W-:-:S03]  /*4940*/  ISETP.LT.AND P3, PT, R5, UR9, !P0 ;  /* 0x0000000905007c0c */ /* 0x000fc6000c761270 */
[----:B------:R-:W-:Y:S01]  /*4950*/  IMAD R213, R8, 0x4, R213 ;  /* 0x0000000408d57824 */ /* 0x000fe200078e02d5 */
[C---:B------:R-:W-:Y:S02]  /*4960*/  LOP3.LUT R8, R0.reuse, 0xc, R3, 0xfe, !PT ;  /* 0x0000000c00087812 */ /* 0x040fe400078efe03 */
[----:B------:R-:W-:Y:S02]  /*4970*/  LOP3.LUT R0, R0, R3, RZ, 0xfc, !PT ;  /* 0x0000000300007212 */ /* 0x000fe400078efcff */
[----:B------:R-:W-:Y:S02]  /*4980*/  LOP3.LUT R213, R9, R213, R214, 0xf6, !PT ;  /* 0x000000d509d57212 */ /* 0x000fe400078ef6d6 */
[----:B------:R-:W-:Y:S01]  /*4990*/  LOP3.LUT R9, R7, 0x20, RZ, 0x3c, !PT ;  /* 0x0000002007097812 */ /* 0x000fe200078e3cff */
[----:B-1----:R-:W-:Y:S01]  /*49a0*/  IMAD R7, R2, UR7, RZ ;  /* 0x0000000702077c24 */ /* 0x002fe2000f8e02ff */
[----:B------:R-:W-:Y:S02]  /*49b0*/  LOP3.LUT R10, R213, 0x40, RZ, 0x3c, !PT ;  /* 0x00000040d50a7812 */ /* 0x000fe400078e3cff */
[C---:B------:R-:W-:Y:S01]  /*49c0*/  ISETP.LT.AND P2, PT, R0.reuse, UR9, !P0 ;  /* 0x0000000900007c0c */ /* 0x040fe2000c741270 */
[----:B------:R0:W-:Y:S01]  /*49d0*/  STS [R9+UR6+0x100], R110 ;  /* 0x0001006e09007988 */ /* 0x0001e20008000806 */
[----:B------:R-:W-:Y:S01]  /*49e0*/  IMAD R0, R0, UR7, RZ ;  /* 0x0000000700007c24 */ /* 0x000fe2000f8e02ff */
[----:B------:R-:W-:Y:S01]  /*49f0*/  BAR.SYNC.DEFER_BLOCKING 0x0 ;  /* 0x0000000000007b1d */ /* 0x000fe20000010000 */
[C---:B------:R-:W-:Y:S01]  /*4a00*/  ISETP.LT.AND P0, PT, R8.reuse, UR9, !P0 ;  /* 0x0000000908007c0c */ /* 0x040fe2000c701270 */
[----:B------:R-:W-:-:S02]  /*4a10*/  IMAD R8, R8, UR7, RZ ;  /* 0x0000000708087c24 */ /* 0x000fc4000f8e02ff */
[CC--:B------:R-:W-:Y:S02]  /*4a20*/  LEA R2, P5, R0.reuse, R11.reuse, 0x1 ;  /* 0x0000000b00027211 */ /* 0x0c0fe400078a08ff */
[-C--:B------:R-:W-:Y:S01]  /*4a30*/  LEA R4, P6, R7, R11.reuse, 0x1 ;  /* 0x0000000b07047211 */ /* 0x080fe200078c08ff */
[----:B0-----:R-:W-:Y:S01]  /*4a40*/  IMAD R9, R5, UR7, RZ ;  /* 0x0000000705097c24 */ /* 0x001fe2000f8e02ff */
[-C--:B------:R-:W-:Y:S02]  /*4a50*/  LEA.HI.X.SX32 R3, R0, R12.reuse, 0x1, P5 ;  /* 0x0000000c00037211 */ /* 0x080fe400028f0eff */
[----:B------:R-:W-:Y:S02]  /*4a60*/  LEA.HI.X.SX32 R5, R7, R12, 0x1, P6 ;  /* 0x0000000c07057211 */ /* 0x000fe400030f0eff */
[----:B------:R-:W-:-:S04]  /*4a70*/  LEA R6, P4, R9, R11, 0x1 ;  /* 0x0000000b09067211 */ /* 0x000fc800078808ff */
[----:B------:R-:W-:Y:S01]  /*4a80*/  LEA.HI.X.SX32 R7, R9, R12, 0x1, P4 ;  /* 0x0000000c09077211 */ /* 0x000fe200020f0eff */
[----:B------:R-:W0:Y:S04]  /*4a90*/  LDS.U16 R13, [R213+UR6] ;  /* 0x00000006d50d7984 */ /* 0x000e280008000400 */
[----:B------:R-:W1:Y:S04]  /*4aa0*/  LDS.U16 R17, [R10+UR6] ;  /* 0x000000060a117984 */ /* 0x000e680008000400 */
[----:B------:R-:W2:Y:S04]  /*4ab0*/  LDS.U16 R15, [R213+UR6+0x80] ;  /* 0x00008006d50f7984 */ /* 0x000ea80008000400 */
[----:B0-----:R0:W-:Y:S04]  /*4ac0*/  @P2 STG.E.U16 desc[UR10][R2.64], R13 ;  /* 0x0000000d02002986 */ /* 0x0011e8000c10150a */
[----:B-1----:R0:W-:Y:S04]  /*4ad0*/  @P1 STG.E.U16 desc[UR10][R4.64], R17 ;  /* 0x0000001104001986 */ /* 0x0021e8000c10150a */
[----:B--2---:R0:W-:Y:S01]  /*4ae0*/  @P3 STG.E.U16 desc[UR10][R6.64], R15 ;  /* 0x0000000f06003986 */ /* 0x0041e2000c10150a */
[----:B------:R-:W-:Y:S05]  /*4af0*/  @!P0 EXIT ;  /* 0x000000000000894d */ /* 0x000fea0003800000 */
[----:B0-----:R-:W0:Y:S01]  /*4b00*/  LDS.U16 R5, [R10+UR6+0x80] ;  /* 0x000080060a057984 */ /* 0x001e220008000400 */
[----:B------:R-:W-:-:S04]  /*4b10*/  LEA R2, P0, R8, R11, 0x1 ;  /* 0x0000000b08027211 */ /* 0x000fc800078008ff */
[----:B------:R-:W-:-:S05]  /*4b20*/  LEA.HI.X.SX32 R3, R8, R12, 0x1, P0 ;  /* 0x0000000c08037211 */ /* 0x000fca00000f0eff */
[----:B0-----:R-:W-:Y:S01]  /*4b30*/  STG.E.U16 desc[UR10][R2.64], R5 ;  /* 0x0000000502007986 */ /* 0x001fe2000c10150a */
[----:B------:R-:W-:Y:S05]  /*4b40*/  EXIT ;  /* 0x000000000000794d */ /* 0x000fea0003800000 */
.L_x_2:
[----:B------:R-:W-:-:S00]  /*4b50*/  BRA `(.L_x_2) ;  /* 0xfffffffc00fc7947 */ /* 0x000fc0000383ffff */
[----:B------:R-:W-:-:S00]  /*4b60*/  NOP ;  /* 0x0000000000007918 */ /* 0x000fc00000000000 */
        /* <DEDUP_REMOVED lines=9> */
.L_x_3:


//--------------------- .nv.shared.matmul_kernel  --------------------------
	.section	.nv.shared.matmul_kernel,"aw",@nobits
	.sectionflags	@""
	.align	16
	.zero		1024


//--------------------- .nv.shared.reserved.0     --------------------------
	.section	.nv.shared.reserved.0,"aw",@nobits
	.weak		__nv_reservedSMEM_offset_0_alias
	.size		__nv_reservedSMEM_offset_0_alias, 0, 0
	.other		__nv_reservedSMEM_offset_0_alias,@"STO_CUDA_RESERVED_SHARED STV_DEFAULT"
__nv_reservedSMEM_offset_0_alias:
	.zero		0


//--------------------- .nv.constant0.matmul_kernel --------------------------
	.section	.nv.constant0.matmul_kernel,"a",@progbits
	.sectionflags	@""
	.align	4
.nv.constant0.matmul_kernel:
	.zero		608


//--------------------- SYMBOLS --------------------------

	.type		.nv.reservedSmem.offset0,@object
	.size		.nv.reservedSmem.offset0,0x4
